	.target	sm_90a

	.elftype	@"ET_EXEC"


//--------------------- .note.nv.tkinfo           --------------------------
	.section	.note.nv.tkinfo,"",@"SHT_NOTE"
	.sectionflags	@"SHF_NOTE_NV_TKINFO"
	.tkinfo
        /*0018*/ 	.word	0x00000002
        /*0030*/ 	.string	""
        /*0030*/ 	.string	"ptxas"
        /*0030*/ 	.string	"Cuda compilation tools, release 13.0, V13.0.88"
        /*0030*/ 	.string	"Build cuda_13.0.r13.0/compiler.36424714_0"
        /*0030*/ 	.string	"-arch sm_90a -m 64 "



//--------------------- .note.nv.cuinfo           --------------------------
	.section	.note.nv.cuinfo,"",@"SHT_NOTE"
	.sectionflags	@"SHF_NOTE_NV_CUINFO"
        /*0018*/ 	.short	0x0002
        /*001a*/ 	.short	0x005a
        /*001c*/ 	.short	0x0082
	.zero		2


//--------------------- .nv.info                  --------------------------
	.section	.nv.info,"",@"SHT_CUDA_INFO"
	.align	4


	//----- nvinfo : EIATTR_REGCOUNT
	.align		4
        /*0000*/ 	.byte	0x04, 0x2f
        /*0002*/ 	.short	(.L_15 - .L_14)
	.align		4
.L_14:
        /*0004*/ 	.word	index@(_ZN7cutlass13device_kernelINS_4gemm6kernel13GemmUniversalIN4cute5tupleIJiiiiEEENS1_10collective13CollectiveMmaINS1_34MainloopSm90TmaGmmaWarpSpecializedILi28ENS5_IJNS4_1CILi1EEESB_SB_EEENS1_35KernelTmaWarpSpecializedCooperativeEEENS5_IJNSA_ILi128EEESF_NSA_ILi32EEEEEEaNS5_IJlSB_lEEEaSI_NS4_8TiledMMAINS4_8MMA_AtomIJNS4_4SM904GMMA27MMA_64x128x32_S32S8S8_SS_TNEEEENS4_6LayoutINS5_IJNSA_ILi2EEESB_SB_EEENS5_IJSB_NSA_ILi0EEESS_EEEEENS5_IJNS4_10UnderscoreESV_SV_EEEEENS4_13SM90_TMA_LOADENS4_14ComposedLayoutINS4_7SwizzleILi1ELi4ELi3EEENS4_18smem_ptr_flag_bitsILi8EEENSP_INS5_IJNSA_ILi8EEESG_EEENS5_IJSG_SB_EEEEEEEvNS4_8identityESY_S18_vS19_EENS_8epilogue10collective6detail29Sm90TmaWarpSpecializedAdapterINS1C_15DefaultEpilogueIaSI_SI_NS1B_6thread17LinearCombinationIaLi1EiiLNS1G_9ScaleType4KindE0ELNS_15FloatRoundStyleE2EaEENS1_15EpilogueDefaultEEEEEvvEEEEvNT_6ParamsE)
        /*0008*/ 	.word	0x000000a8


	//----- nvinfo : EIATTR_FRAME_SIZE
	.align		4
.L_15:
        /*000c*/ 	.byte	0x04, 0x11
        /*000e*/ 	.short	(.L_17 - .L_16)
	.align		4
.L_16:
        /*0010*/ 	.word	index@(_ZN7cutlass13device_kernelINS_4gemm6kernel13GemmUniversalIN4cute5tupleIJiiiiEEENS1_10collective13CollectiveMmaINS1_34MainloopSm90TmaGmmaWarpSpecializedILi28ENS5_IJNS4_1CILi1EEESB_SB_EEENS1_35KernelTmaWarpSpecializedCooperativeEEENS5_IJNSA_ILi128EEESF_NSA_ILi32EEEEEEaNS5_IJlSB_lEEEaSI_NS4_8TiledMMAINS4_8MMA_AtomIJNS4_4SM904GMMA27MMA_64x128x32_S32S8S8_SS_TNEEEENS4_6LayoutINS5_IJNSA_ILi2EEESB_SB_EEENS5_IJSB_NSA_ILi0EEESS_EEEEENS5_IJNS4_10UnderscoreESV_SV_EEEEENS4_13SM90_TMA_LOADENS4_14ComposedLayoutINS4_7SwizzleILi1ELi4ELi3EEENS4_18smem_ptr_flag_bitsILi8EEENSP_INS5_IJNSA_ILi8EEESG_EEENS5_IJSG_SB_EEEEEEEvNS4_8identityESY_S18_vS19_EENS_8epilogue10collective6detail29Sm90TmaWarpSpecializedAdapterINS1C_15DefaultEpilogueIaSI_SI_NS1B_6thread17LinearCombinationIaLi1EiiLNS1G_9ScaleType4KindE0ELNS_15FloatRoundStyleE2EaEENS1_15EpilogueDefaultEEEEEvvEEEEvNT_6ParamsE)
        /*0014*/ 	.word	0x00000000


	//----- nvinfo : EIATTR_MIN_STACK_SIZE
	.align		4
.L_17:
        /*0018*/ 	.byte	0x04, 0x12
        /*001a*/ 	.short	(.L_19 - .L_18)
	.align		4
.L_18:
        /*001c*/ 	.word	index@(_ZN7cutlass13device_kernelINS_4gemm6kernel13GemmUniversalIN4cute5tupleIJiiiiEEENS1_10collective13CollectiveMmaINS1_34MainloopSm90TmaGmmaWarpSpecializedILi28ENS5_IJNS4_1CILi1EEESB_SB_EEENS1_35KernelTmaWarpSpecializedCooperativeEEENS5_IJNSA_ILi128EEESF_NSA_ILi32EEEEEEaNS5_IJlSB_lEEEaSI_NS4_8TiledMMAINS4_8MMA_AtomIJNS4_4SM904GMMA27MMA_64x128x32_S32S8S8_SS_TNEEEENS4_6LayoutINS5_IJNSA_ILi2EEESB_SB_EEENS5_IJSB_NSA_ILi0EEESS_EEEEENS5_IJNS4_10UnderscoreESV_SV_EEEEENS4_13SM90_TMA_LOADENS4_14ComposedLayoutINS4_7SwizzleILi1ELi4ELi3EEENS4_18smem_ptr_flag_bitsILi8EEENSP_INS5_IJNSA_ILi8EEESG_EEENS5_IJSG_SB_EEEEEEEvNS4_8identityESY_S18_vS19_EENS_8epilogue10collective6detail29Sm90TmaWarpSpecializedAdapterINS1C_15DefaultEpilogueIaSI_SI_NS1B_6thread17LinearCombinationIaLi1EiiLNS1G_9ScaleType4KindE0ELNS_15FloatRoundStyleE2EaEENS1_15EpilogueDefaultEEEEEvvEEEEvNT_6ParamsE)
        /*0020*/ 	.word	0x00000000
.L_19:


//--------------------- .nv.compat                --------------------------
	.section	.nv.compat,"",@"SHT_CUDA_COMPAT_INFO"
	.align	4
        /*0000*/ 	.byte	0x02, 0x09, 0x01, 0x00, 0x02, 0x02, 0x04, 0x00, 0x02, 0x05, 0x05, 0x00, 0x03, 0x07, 0x01, 0x01
        /*0010*/ 	.byte	0x02, 0x03, 0x01, 0x00, 0x02, 0x06, 0x01, 0x00, 0x04, 0x0b, 0x08, 0x00, 0x00, 0x00, 0x00, 0x00
        /*0020*/ 	.byte	0x00, 0x00, 0x00, 0x00


//--------------------- .nv.info._ZN7cutlass13device_kernelINS_4gemm6kernel13GemmUniversalIN4cute5tupleIJiiiiEEENS1_10collective13CollectiveMmaINS1_34MainloopSm90TmaGmmaWarpSpecializedILi28ENS5_IJNS4_1CILi1EEESB_SB_EEENS1_35KernelTmaWarpSpecializedCooperativeEEENS5_IJNSA_ILi128EEESF_NSA_ILi32EEEEEEaNS5_IJlSB_lEEEaSI_NS4_8TiledMMAINS4_8MMA_AtomIJNS4_4SM904GMMA27MMA_64x128x32_S32S8S8_SS_TNEEEENS4_6LayoutINS5_IJNSA_ILi2EEESB_SB_EEENS5_IJSB_NSA_ILi0EEESS_EEEEENS5_IJNS4_10UnderscoreESV_SV_EEEEENS4_13SM90_TMA_LOADENS4_14ComposedLayoutINS4_7SwizzleILi1ELi4ELi3EEENS4_18smem_ptr_flag_bitsILi8EEENSP_INS5_IJNSA_ILi8EEESG_EEENS5_IJSG_SB_EEEEEEEvNS4_8identityESY_S18_vS19_EENS_8epilogue10collective6detail29Sm90TmaWarpSpecializedAdapterINS1C_15DefaultEpilogueIaSI_SI_NS1B_6thread17LinearCombinationIaLi1EiiLNS1G_9ScaleType4KindE0ELNS_15FloatRoundStyleE2EaEENS1_15EpilogueDefaultEEEEEvvEEEEvNT_6ParamsE --------------------------
	.section	.nv.info._ZN7cutlass13device_kernelINS_4gemm6kernel13GemmUniversalIN4cute5tupleIJiiiiEEENS1_10collective13CollectiveMmaINS1_34MainloopSm90TmaGmmaWarpSpecializedILi28ENS5_IJNS4_1CILi1EEESB_SB_EEENS1_35KernelTmaWarpSpecializedCooperativeEEENS5_IJNSA_ILi128EEESF_NSA_ILi32EEEEEEaNS5_IJlSB_lEEEaSI_NS4_8TiledMMAINS4_8MMA_AtomIJNS4_4SM904GMMA27MMA_64x128x32_S32S8S8_SS_TNEEEENS4_6LayoutINS5_IJNSA_ILi2EEESB_SB_EEENS5_IJSB_NSA_ILi0EEESS_EEEEENS5_IJNS4_10UnderscoreESV_SV_EEEEENS4_13SM90_TMA_LOADENS4_14ComposedLayoutINS4_7SwizzleILi1ELi4ELi3EEENS4_18smem_ptr_flag_bitsILi8EEENSP_INS5_IJNSA_ILi8EEESG_EEENS5_IJSG_SB_EEEEEEEvNS4_8identityESY_S18_vS19_EENS_8epilogue10collective6detail29Sm90TmaWarpSpecializedAdapterINS1C_15DefaultEpilogueIaSI_SI_NS1B_6thread17LinearCombinationIaLi1EiiLNS1G_9ScaleType4KindE0ELNS_15FloatRoundStyleE2EaEENS1_15EpilogueDefaultEEEEEvvEEEEvNT_6ParamsE,"",@"SHT_CUDA_INFO"
	.sectionflags	@""
	.align	4


	//----- nvinfo : EIATTR_CUDA_API_VERSION
	.align		4
        /*0000*/ 	.byte	0x04, 0x37
        /*0002*/ 	.short	(.L_21 - .L_20)
.L_20:
        /*0004*/ 	.word	0x00000082


	//----- nvinfo : EIATTR_KPARAM_INFO
	.align		4
.L_21:
        /*0008*/ 	.byte	0x04, 0x17
        /*000a*/ 	.short	(.L_23 - .L_22)
.L_22:
        /*000c*/ 	.word	0x00000000
        /*0010*/ 	.short	0x0000
        /*0012*/ 	.short	0x0070
        /*0014*/ 	.byte	0x00, 0xf0, 0x01, 0x10


	//----- nvinfo : EIATTR_SPARSE_MMA_MASK
	.align		4
.L_23:
        /*0018*/ 	.byte	0x03, 0x50
        /*001a*/ 	.short	0x0000


	//----- nvinfo : EIATTR_MAXREG_COUNT
	.align		4
        /*001c*/ 	.byte	0x03, 0x1b
        /*001e*/ 	.short	0x00a8


	//----- nvinfo : EIATTR_NUM_BARRIERS
	.align		4
        /*0020*/ 	.byte	0x02, 0x4c
        /*0022*/ 	.byte	0x01
	.zero		1


	//----- nvinfo : EIATTR_EXTERNS
	.align		4
        /*0024*/ 	.byte	0x04, 0x0f
        /*0026*/ 	.short	(.L_25 - .L_24)


	//   ....[0]....
	.align		4
.L_24:
        /*0028*/ 	.word	index@(__assertfail)


	//----- nvinfo : EIATTR_MERCURY_ISA_VERSION
	.align		4
.L_25:
        /*002c*/ 	.byte	0x03, 0x5f
        /*002e*/ 	.short	0x0101


	//----- nvinfo : EIATTR_INT_WARP_WIDE_INSTR_OFFSETS
	.align		4
        /*0030*/ 	.byte	0x04, 0x31
        /*0032*/ 	.short	(.L_27 - .L_26)


	//   ....[0]....
.L_26:
        /*0034*/ 	.word	0x000006e0


	//   ....[1]....
        /*0038*/ 	.word	0x000006f0


	//   ....[2]....
        /*003c*/ 	.word	0x00000810


	//----- nvinfo : EIATTR_COOP_GROUP_MASK_REGIDS
	.align		4
.L_27:
        /*0040*/ 	.byte	0x04, 0x29
        /*0042*/ 	.short	(.L_29 - .L_28)


	//   ....[0]....
.L_28:
        /*0044*/ 	.word	0xffffffff


	//   ....[1]....
        /*0048*/ 	.word	0xffffffff


	//   ....[2]....
        /*004c*/ 	.word	0xffffffff


	//   ....[3]....
        /*0050*/ 	.word	0xffffffff


	//   ....[4]....
        /*0054*/ 	.word	0xffffffff


	//----- nvinfo : EIATTR_COOP_GROUP_INSTR_OFFSETS
	.align		4
.L_29:
        /*0058*/ 	.byte	0x04, 0x28
        /*005a*/ 	.short	(.L_31 - .L_30)


	//   ....[0]....
.L_30:
        /*005c*/ 	.word	0x00000060


	//   ....[1]....
        /*0060*/ 	.word	0x00000070


	//   ....[2]....
        /*0064*/ 	.word	0x00000130


	//   ....[3]....
        /*0068*/ 	.word	0x000005f0


	//   ....[4]....
        /*006c*/ 	.word	0x00001490


	//----- nvinfo : EIATTR_REG_RECONFIG
	.align		4
.L_31:
        /*0070*/ 	.byte	0x01, 0x54
	.zero		2


	//----- nvinfo : EIATTR_SYSCALL_OFFSETS
	.align		4
        /*0074*/ 	.byte	0x04, 0x46
        /*0076*/ 	.short	(.L_33 - .L_32)


	//   ....[0]....
.L_32:
        /*0078*/ 	.word	0x00001680


	//----- nvinfo : EIATTR_MBARRIER_INSTR_OFFSETS
	.align		4
.L_33:
        /*007c*/ 	.byte	0x04, 0x39
        /*007e*/ 	.short	(.L_35 - .L_34)


	//   ....[0]....
.L_34:
        /*0080*/ 	.word	0x00000250
        /*0084*/ 	.word	0x000000ff
        /*0088*/ 	.word	0x00000000
        /*008c*/ 	.short	0x0100
        /*008e*/ 	.byte	0x08
	.zero		1


	//   ....[1]....
        /*0090*/ 	.word	0x00000260
        /*0094*/ 	.word	0x000000ff
        /*0098*/ 	.word	0x000000e0
        /*009c*/ 	.short	0x0100
        /*009e*/ 	.byte	0x08
	.zero		1


	//   ....[2]....
        /*00a0*/ 	.word	0x00000270
        /*00a4*/ 	.word	0x000000ff
        /*00a8*/ 	.word	0x00000008
        /*00ac*/ 	.short	0x0100
        /*00ae*/ 	.byte	0x08
	.zero		1


	//   ....[3]....
        /*00b0*/ 	.word	0x00000280
        /*00b4*/ 	.word	0x000000ff
        /*00b8*/ 	.word	0x000000e8
        /*00bc*/ 	.short	0x0100
        /*00be*/ 	.byte	0x08
	.zero		1


	//   ....[4]....
        /*00c0*/ 	.word	0x00000290
        /*00c4*/ 	.word	0x000000ff
        /*00c8*/ 	.word	0x00000010
        /*00cc*/ 	.short	0x0100
        /*00ce*/ 	.byte	0x08
	.zero		1


	//   ....[5]....
        /*00d0*/ 	.word	0x000002a0
        /*00d4*/ 	.word	0x000000ff
        /*00d8*/ 	.word	0x000000f0
        /*00dc*/ 	.short	0x0100
        /*00de*/ 	.byte	0x08
	.zero		1


	//   ....[6]....
        /*00e0*/ 	.word	0x000002b0
        /*00e4*/ 	.word	0x000000ff
        /*00e8*/ 	.word	0x00000018
        /*00ec*/ 	.short	0x0100
        /*00ee*/ 	.byte	0x08
	.zero		1


	//   ....[7]....
        /*00f0*/ 	.word	0x000002c0
        /*00f4*/ 	.word	0x000000ff
        /*00f8*/ 	.word	0x000000f8
        /*00fc*/ 	.short	0x0100
        /*00fe*/ 	.byte	0x08
	.zero		1


	//   ....[8]....
        /*0100*/ 	.word	0x000002d0
        /*0104*/ 	.word	0x000000ff
        /*0108*/ 	.word	0x00000020
        /*010c*/ 	.short	0x0100
        /*010e*/ 	.byte	0x08
	.zero		1


	//   ....[9]....
        /*0110*/ 	.word	0x000002e0
        /*0114*/ 	.word	0x000000ff
        /*0118*/ 	.word	0x00000100
        /*011c*/ 	.short	0x0100
        /*011e*/ 	.byte	0x08
	.zero		1


	//   ....[10]....
        /*0120*/ 	.word	0x000002f0
        /*0124*/ 	.word	0x000000ff
        /*0128*/ 	.word	0x00000028
        /*012c*/ 	.short	0x0100
        /*012e*/ 	.byte	0x08
	.zero		1


	//   ....[11]....
        /*0130*/ 	.word	0x00000300
        /*0134*/ 	.word	0x000000ff
        /*0138*/ 	.word	0x00000108
        /*013c*/ 	.short	0x0100
        /*013e*/ 	.byte	0x08
	.zero		1


	//   ....[12]....
        /*0140*/ 	.word	0x00000310
        /*0144*/ 	.word	0x000000ff
        /*0148*/ 	.word	0x00000030
        /*014c*/ 	.short	0x0100
        /*014e*/ 	.byte	0x08
	.zero		1


	//   ....[13]....
        /*0150*/ 	.word	0x00000320
        /*0154*/ 	.word	0x000000ff
        /*0158*/ 	.word	0x00000110
        /*015c*/ 	.short	0x0100
        /*015e*/ 	.byte	0x08
	.zero		1


	//   ....[14]....
        /*0160*/ 	.word	0x00000330
        /*0164*/ 	.word	0x000000ff
        /*0168*/ 	.word	0x00000038
        /*016c*/ 	.short	0x0100
        /*016e*/ 	.byte	0x08
	.zero		1


	//   ....[15]....
        /*0170*/ 	.word	0x00000340
        /*0174*/ 	.word	0x000000ff
        /*0178*/ 	.word	0x00000118
        /*017c*/ 	.short	0x0100
        /*017e*/ 	.byte	0x08
	.zero		1


	//   ....[16]....
        /*0180*/ 	.word	0x00000350
        /*0184*/ 	.word	0x000000ff
        /*0188*/ 	.word	0x00000040
        /*018c*/ 	.short	0x0100
        /*018e*/ 	.byte	0x08
	.zero		1


	//   ....[17]....
        /*0190*/ 	.word	0x00000360
        /*0194*/ 	.word	0x000000ff
        /*0198*/ 	.word	0x00000120
        /*019c*/ 	.short	0x0100
        /*019e*/ 	.byte	0x08
	.zero		1


	//   ....[18]....
        /*01a0*/ 	.word	0x00000370
        /*01a4*/ 	.word	0x000000ff
        /*01a8*/ 	.word	0x00000048
        /*01ac*/ 	.short	0x0100
        /*01ae*/ 	.byte	0x08
	.zero		1


	//   ....[19]....
        /*01b0*/ 	.word	0x00000380
        /*01b4*/ 	.word	0x000000ff
        /*01b8*/ 	.word	0x00000128
        /*01bc*/ 	.short	0x0100
        /*01be*/ 	.byte	0x08
	.zero		1


	//   ....[20]....
        /*01c0*/ 	.word	0x00000390
        /*01c4*/ 	.word	0x000000ff
        /*01c8*/ 	.word	0x00000050
        /*01cc*/ 	.short	0x0100
        /*01ce*/ 	.byte	0x08
	.zero		1


	//   ....[21]....
        /*01d0*/ 	.word	0x000003a0
        /*01d4*/ 	.word	0x000000ff
        /*01d8*/ 	.word	0x00000130
        /*01dc*/ 	.short	0x0100
        /*01de*/ 	.byte	0x08
	.zero		1


	//   ....[22]....
        /*01e0*/ 	.word	0x000003b0
        /*01e4*/ 	.word	0x000000ff
        /*01e8*/ 	.word	0x00000058
        /*01ec*/ 	.short	0x0100
        /*01ee*/ 	.byte	0x08
	.zero		1


	//   ....[23]....
        /*01f0*/ 	.word	0x000003c0
        /*01f4*/ 	.word	0x000000ff
        /*01f8*/ 	.word	0x00000138
        /*01fc*/ 	.short	0x0100
        /*01fe*/ 	.byte	0x08
	.zero		1


	//   ....[24]....
        /*0200*/ 	.word	0x000003d0
        /*0204*/ 	.word	0x000000ff
        /*0208*/ 	.word	0x00000060
        /*020c*/ 	.short	0x0100
        /*020e*/ 	.byte	0x08
	.zero		1


	//   ....[25]....
        /*0210*/ 	.word	0x000003e0
        /*0214*/ 	.word	0x000000ff
        /*0218*/ 	.word	0x00000140
        /*021c*/ 	.short	0x0100
        /*021e*/ 	.byte	0x08
	.zero		1


	//   ....[26]....
        /*0220*/ 	.word	0x000003f0
        /*0224*/ 	.word	0x000000ff
        /*0228*/ 	.word	0x00000068
        /*022c*/ 	.short	0x0100
        /*022e*/ 	.byte	0x08
	.zero		1


	//   ....[27]....
        /*0230*/ 	.word	0x00000400
        /*0234*/ 	.word	0x000000ff
        /*0238*/ 	.word	0x00000148
        /*023c*/ 	.short	0x0100
        /*023e*/ 	.byte	0x08
	.zero		1


	//   ....[28]....
        /*0240*/ 	.word	0x00000410
        /*0244*/ 	.word	0x000000ff
        /*0248*/ 	.word	0x00000070
        /*024c*/ 	.short	0x0100
        /*024e*/ 	.byte	0x08
	.zero		1


	//   ....[29]....
        /*0250*/ 	.word	0x00000420
        /*0254*/ 	.word	0x000000ff
        /*0258*/ 	.word	0x00000150
        /*025c*/ 	.short	0x0100
        /*025e*/ 	.byte	0x08
	.zero		1


	//   ....[30]....
        /*0260*/ 	.word	0x00000430
        /*0264*/ 	.word	0x000000ff
        /*0268*/ 	.word	0x00000078
        /*026c*/ 	.short	0x0100
        /*026e*/ 	.byte	0x08
	.zero		1


	//   ....[31]....
        /*0270*/ 	.word	0x00000440
        /*0274*/ 	.word	0x000000ff
        /*0278*/ 	.word	0x00000158
        /*027c*/ 	.short	0x0100
        /*027e*/ 	.byte	0x08
	.zero		1


	//   ....[32]....
        /*0280*/ 	.word	0x00000450
        /*0284*/ 	.word	0x000000ff
        /*0288*/ 	.word	0x00000080
        /*028c*/ 	.short	0x0100
        /*028e*/ 	.byte	0x08
	.zero		1


	//   ....[33]....
        /*0290*/ 	.word	0x00000460
        /*0294*/ 	.word	0x000000ff
        /*0298*/ 	.word	0x00000160
        /*029c*/ 	.short	0x0100
        /*029e*/ 	.byte	0x08
	.zero		1


	//   ....[34]....
        /*02a0*/ 	.word	0x00000470
        /*02a4*/ 	.word	0x000000ff
        /*02a8*/ 	.word	0x00000088
        /*02ac*/ 	.short	0x0100
        /*02ae*/ 	.byte	0x08
	.zero		1


	//   ....[35]....
        /*02b0*/ 	.word	0x00000480
        /*02b4*/ 	.word	0x000000ff
        /*02b8*/ 	.word	0x00000168
        /*02bc*/ 	.short	0x0100
        /*02be*/ 	.byte	0x08
	.zero		1


	//   ....[36]....
        /*02c0*/ 	.word	0x00000490
        /*02c4*/ 	.word	0x000000ff
        /*02c8*/ 	.word	0x00000090
        /*02cc*/ 	.short	0x0100
        /*02ce*/ 	.byte	0x08
	.zero		1


	//   ....[37]....
        /*02d0*/ 	.word	0x000004a0
        /*02d4*/ 	.word	0x000000ff
        /*02d8*/ 	.word	0x00000170
        /*02dc*/ 	.short	0x0100
        /*02de*/ 	.byte	0x08
	.zero		1


	//   ....[38]....
        /*02e0*/ 	.word	0x000004b0
        /*02e4*/ 	.word	0x000000ff
        /*02e8*/ 	.word	0x00000098
        /*02ec*/ 	.short	0x0100
        /*02ee*/ 	.byte	0x08
	.zero		1


	//   ....[39]....
        /*02f0*/ 	.word	0x000004c0
        /*02f4*/ 	.word	0x000000ff
        /*02f8*/ 	.word	0x00000178
        /*02fc*/ 	.short	0x0100
        /*02fe*/ 	.byte	0x08
	.zero		1


	//   ....[40]....
        /*0300*/ 	.word	0x000004d0
        /*0304*/ 	.word	0x000000ff
        /*0308*/ 	.word	0x000000a0
        /*030c*/ 	.short	0x0100
        /*030e*/ 	.byte	0x08
	.zero		1


	//   ....[41]....
        /*0310*/ 	.word	0x000004e0
        /*0314*/ 	.word	0x000000ff
        /*0318*/ 	.word	0x00000180
        /*031c*/ 	.short	0x0100
        /*031e*/ 	.byte	0x08
	.zero		1


	//   ....[42]....
        /*0320*/ 	.word	0x000004f0
        /*0324*/ 	.word	0x000000ff
        /*0328*/ 	.word	0x000000a8
        /*032c*/ 	.short	0x0100
        /*032e*/ 	.byte	0x08
	.zero		1


	//   ....[43]....
        /*0330*/ 	.word	0x00000500
        /*0334*/ 	.word	0x000000ff
        /*0338*/ 	.word	0x00000188
        /*033c*/ 	.short	0x0100
        /*033e*/ 	.byte	0x08
	.zero		1


	//   ....[44]....
        /*0340*/ 	.word	0x00000510
        /*0344*/ 	.word	0x000000ff
        /*0348*/ 	.word	0x000000b0
        /*034c*/ 	.short	0x0100
        /*034e*/ 	.byte	0x08
	.zero		1


	//   ....[45]....
        /*0350*/ 	.word	0x00000520
        /*0354*/ 	.word	0x000000ff
        /*0358*/ 	.word	0x00000190
        /*035c*/ 	.short	0x0100
        /*035e*/ 	.byte	0x08
	.zero		1


	//   ....[46]....
        /*0360*/ 	.word	0x00000530
        /*0364*/ 	.word	0x000000ff
        /*0368*/ 	.word	0x000000b8
        /*036c*/ 	.short	0x0100
        /*036e*/ 	.byte	0x08
	.zero		1


	//   ....[47]....
        /*0370*/ 	.word	0x00000540
        /*0374*/ 	.word	0x000000ff
        /*0378*/ 	.word	0x00000198
        /*037c*/ 	.short	0x0100
        /*037e*/ 	.byte	0x08
	.zero		1


	//   ....[48]....
        /*0380*/ 	.word	0x00000550
        /*0384*/ 	.word	0x000000ff
        /*0388*/ 	.word	0x000000c0
        /*038c*/ 	.short	0x0100
        /*038e*/ 	.byte	0x08
	.zero		1


	//   ....[49]....
        /*0390*/ 	.word	0x00000560
        /*0394*/ 	.word	0x000000ff
        /*0398*/ 	.word	0x000001a0
        /*039c*/ 	.short	0x0100
        /*039e*/ 	.byte	0x08
	.zero		1


	//   ....[50]....
        /*03a0*/ 	.word	0x00000570
        /*03a4*/ 	.word	0x000000ff
        /*03a8*/ 	.word	0x000000c8
        /*03ac*/ 	.short	0x0100
        /*03ae*/ 	.byte	0x08
	.zero		1


	//   ....[51]....
        /*03b0*/ 	.word	0x00000580
        /*03b4*/ 	.word	0x000000ff
        /*03b8*/ 	.word	0x000001a8
        /*03bc*/ 	.short	0x0100
        /*03be*/ 	.byte	0x08
	.zero		1


	//   ....[52]....
        /*03c0*/ 	.word	0x00000590
        /*03c4*/ 	.word	0x000000ff
        /*03c8*/ 	.word	0x000000d0
        /*03cc*/ 	.short	0x0100
        /*03ce*/ 	.byte	0x08
	.zero		1


	//   ....[53]....
        /*03d0*/ 	.word	0x000005a0
        /*03d4*/ 	.word	0x000000ff
        /*03d8*/ 	.word	0x000001b0
        /*03dc*/ 	.short	0x0100
        /*03de*/ 	.byte	0x08
	.zero		1


	//   ....[54]....
        /*03e0*/ 	.word	0x000005b0
        /*03e4*/ 	.word	0x000000ff
        /*03e8*/ 	.word	0x000000d8
        /*03ec*/ 	.short	0x0100
        /*03ee*/ 	.byte	0x08
	.zero		1


	//   ....[55]....
        /*03f0*/ 	.word	0x000005c0
        /*03f4*/ 	.word	0x000000ff
        /*03f8*/ 	.word	0x000001b8
        /*03fc*/ 	.short	0x0100
        /*03fe*/ 	.byte	0x08
	.zero		1


	//   ....[56]....
        /*0400*/ 	.word	0x00000890
        /*0404*/ 	.word	0x000000ff
        /*0408*/ 	.word	0x000001d0
        /*040c*/ 	.short	0x0100
        /*040e*/ 	.byte	0x08
	.zero		1


	//   ....[57]....
        /*0410*/ 	.word	0x000008f0
        /*0414*/ 	.word	0x000000ff
        /*0418*/ 	.word	0x000001d8
        /*041c*/ 	.short	0x0100
        /*041e*/ 	.byte	0x08
	.zero		1


	//   ....[58]....
        /*0420*/ 	.word	0x00001750
        /*0424*/ 	.word	0x00000003
        /*0428*/ 	.word	0x00000000
        /*042c*/ 	.short	0x010a
        /*042e*/ 	.byte	0x3f
	.zero		1


	//   ....[59]....
        /*0430*/ 	.word	0x000017b0
        /*0434*/ 	.word	0x00000003
        /*0438*/ 	.word	0x00000000
        /*043c*/ 	.short	0x010a
        /*043e*/ 	.byte	0x3f
	.zero		1


	//   ....[60]....
        /*0440*/ 	.word	0x000019c0
        /*0444*/ 	.word	0x00000005
        /*0448*/ 	.word	0x00000000
        /*044c*/ 	.short	0x010a
        /*044e*/ 	.byte	0x3f
	.zero		1


	//   ....[61]....
        /*0450*/ 	.word	0x00001a00
        /*0454*/ 	.word	0x00000005
        /*0458*/ 	.word	0x00000000
        /*045c*/ 	.short	0x010a
        /*045e*/ 	.byte	0x3f
	.zero		1


	//   ....[62]....
        /*0460*/ 	.word	0x00001af0
        /*0464*/ 	.word	0x00000004
        /*0468*/ 	.word	0x00000000
        /*046c*/ 	.short	0x0101
        /*046e*/ 	.byte	0x3f
	.zero		1


	//   ....[63]....
        /*0470*/ 	.word	0x00001cb0
        /*0474*/ 	.word	0x00000000
        /*0478*/ 	.word	0x00000000
        /*047c*/ 	.short	0x0101
        /*047e*/ 	.byte	0x3f
	.zero		1


	//   ....[64]....
        /*0480*/ 	.word	0x00006050
        /*0484*/ 	.word	0x0000000e
        /*0488*/ 	.word	0x000000e0
        /*048c*/ 	.short	0x010a
        /*048e*/ 	.byte	0x3f
	.zero		1


	//   ....[65]....
        /*0490*/ 	.word	0x000063c0
        /*0494*/ 	.word	0x00000000
        /*0498*/ 	.word	0x000001d8
        /*049c*/ 	.short	0x0101
        /*049e*/ 	.byte	0x3f
	.zero		1


	//   ....[66]....
        /*04a0*/ 	.word	0x00006ae0
        /*04a4*/ 	.word	0x00000007
        /*04a8*/ 	.word	0x00000000
        /*04ac*/ 	.short	0x010a
        /*04ae*/ 	.byte	0x3f
	.zero		1


	//   ....[67]....
        /*04b0*/ 	.word	0x00006b60
        /*04b4*/ 	.word	0x00000006
        /*04b8*/ 	.word	0x00000000
        /*04bc*/ 	.short	0x010a
        /*04be*/ 	.byte	0x3f
	.zero		1


	//   ....[68]....
        /*04c0*/ 	.word	0x00006bf0
        /*04c4*/ 	.word	0x00000007
        /*04c8*/ 	.word	0x00000000
        /*04cc*/ 	.short	0x010a
        /*04ce*/ 	.byte	0x3f
	.zero		1


	//   ....[69]....
        /*04d0*/ 	.word	0x00006c80
        /*04d4*/ 	.word	0x00000006
        /*04d8*/ 	.word	0x00000000
        /*04dc*/ 	.short	0x010a
        /*04de*/ 	.byte	0x3f
	.zero		1


	//   ....[70]....
        /*04e0*/ 	.word	0x00006d10
        /*04e4*/ 	.word	0x00000007
        /*04e8*/ 	.word	0x00000000
        /*04ec*/ 	.short	0x010a
        /*04ee*/ 	.byte	0x3f
	.zero		1


	//   ....[71]....
        /*04f0*/ 	.word	0x00006da0
        /*04f4*/ 	.word	0x00000006
        /*04f8*/ 	.word	0x00000000
        /*04fc*/ 	.short	0x010a
        /*04fe*/ 	.byte	0x3f
	.zero		1


	//   ....[72]....
        /*0500*/ 	.word	0x00006e30
        /*0504*/ 	.word	0x00000007
        /*0508*/ 	.word	0x00000000
        /*050c*/ 	.short	0x010a
        /*050e*/ 	.byte	0x3f
	.zero		1


	//   ....[73]....
        /*0510*/ 	.word	0x00006ec0
        /*0514*/ 	.word	0x00000006
        /*0518*/ 	.word	0x00000000
        /*051c*/ 	.short	0x010a
        /*051e*/ 	.byte	0x3f
	.zero		1


	//   ....[74]....
        /*0520*/ 	.word	0x00006f50
        /*0524*/ 	.word	0x00000007
        /*0528*/ 	.word	0x00000000
        /*052c*/ 	.short	0x010a
        /*052e*/ 	.byte	0x3f
	.zero		1


	//   ....[75]....
        /*0530*/ 	.word	0x00006fe0
        /*0534*/ 	.word	0x00000006
        /*0538*/ 	.word	0x00000000
        /*053c*/ 	.short	0x010a
        /*053e*/ 	.byte	0x3f
	.zero		1


	//   ....[76]....
        /*0540*/ 	.word	0x00007070
        /*0544*/ 	.word	0x00000007
        /*0548*/ 	.word	0x00000000
        /*054c*/ 	.short	0x010a
        /*054e*/ 	.byte	0x3f
	.zero		1


	//   ....[77]....
        /*0550*/ 	.word	0x00007100
        /*0554*/ 	.word	0x00000006
        /*0558*/ 	.word	0x00000000
        /*055c*/ 	.short	0x010a
        /*055e*/ 	.byte	0x3f
	.zero		1


	//   ....[78]....
        /*0560*/ 	.word	0x00007190
        /*0564*/ 	.word	0x00000007
        /*0568*/ 	.word	0x00000000
        /*056c*/ 	.short	0x010a
        /*056e*/ 	.byte	0x3f
	.zero		1


	//   ....[79]....
        /*0570*/ 	.word	0x00007220
        /*0574*/ 	.word	0x00000006
        /*0578*/ 	.word	0x00000000
        /*057c*/ 	.short	0x010a
        /*057e*/ 	.byte	0x3f
	.zero		1


	//   ....[80]....
        /*0580*/ 	.word	0x000072b0
        /*0584*/ 	.word	0x00000007
        /*0588*/ 	.word	0x00000000
        /*058c*/ 	.short	0x010a
        /*058e*/ 	.byte	0x3f
	.zero		1


	//   ....[81]....
        /*0590*/ 	.word	0x00007340
        /*0594*/ 	.word	0x00000006
        /*0598*/ 	.word	0x00000000
        /*059c*/ 	.short	0x010a
        /*059e*/ 	.byte	0x3f
	.zero		1


	//   ....[82]....
        /*05a0*/ 	.word	0x000073d0
        /*05a4*/ 	.word	0x00000007
        /*05a8*/ 	.word	0x00000000
        /*05ac*/ 	.short	0x010a
        /*05ae*/ 	.byte	0x3f
	.zero		1


	//   ....[83]....
        /*05b0*/ 	.word	0x00007460
        /*05b4*/ 	.word	0x00000006
        /*05b8*/ 	.word	0x00000000
        /*05bc*/ 	.short	0x010a
        /*05be*/ 	.byte	0x3f
	.zero		1


	//   ....[84]....
        /*05c0*/ 	.word	0x000074f0
        /*05c4*/ 	.word	0x00000007
        /*05c8*/ 	.word	0x00000000
        /*05cc*/ 	.short	0x010a
        /*05ce*/ 	.byte	0x3f
	.zero		1


	//   ....[85]....
        /*05d0*/ 	.word	0x00007580
        /*05d4*/ 	.word	0x00000006
        /*05d8*/ 	.word	0x00000000
        /*05dc*/ 	.short	0x010a
        /*05de*/ 	.byte	0x3f
	.zero		1


	//   ....[86]....
        /*05e0*/ 	.word	0x00007610
        /*05e4*/ 	.word	0x00000007
        /*05e8*/ 	.word	0x00000000
        /*05ec*/ 	.short	0x010a
        /*05ee*/ 	.byte	0x3f
	.zero		1


	//   ....[87]....
        /*05f0*/ 	.word	0x000076a0
        /*05f4*/ 	.word	0x00000006
        /*05f8*/ 	.word	0x00000000
        /*05fc*/ 	.short	0x010a
        /*05fe*/ 	.byte	0x3f
	.zero		1


	//   ....[88]....
        /*0600*/ 	.word	0x00007730
        /*0604*/ 	.word	0x00000007
        /*0608*/ 	.word	0x00000000
        /*060c*/ 	.short	0x010a
        /*060e*/ 	.byte	0x3f
	.zero		1


	//   ....[89]....
        /*0610*/ 	.word	0x000077c0
        /*0614*/ 	.word	0x00000006
        /*0618*/ 	.word	0x00000000
        /*061c*/ 	.short	0x010a
        /*061e*/ 	.byte	0x3f
	.zero		1


	//   ....[90]....
        /*0620*/ 	.word	0x00007850
        /*0624*/ 	.word	0x00000007
        /*0628*/ 	.word	0x00000000
        /*062c*/ 	.short	0x010a
        /*062e*/ 	.byte	0x3f
	.zero		1


	//   ....[91]....
        /*0630*/ 	.word	0x000078e0
        /*0634*/ 	.word	0x00000006
        /*0638*/ 	.word	0x00000000
        /*063c*/ 	.short	0x010a
        /*063e*/ 	.byte	0x3f
	.zero		1


	//   ....[92]....
        /*0640*/ 	.word	0x00007970
        /*0644*/ 	.word	0x00000007
        /*0648*/ 	.word	0x00000000
        /*064c*/ 	.short	0x010a
        /*064e*/ 	.byte	0x3f
	.zero		1


	//   ....[93]....
        /*0650*/ 	.word	0x00007a00
        /*0654*/ 	.word	0x00000005
        /*0658*/ 	.word	0x00000000
        /*065c*/ 	.short	0x010a
        /*065e*/ 	.byte	0x3f
	.zero		1


	//   ....[94]....
        /*0660*/ 	.word	0x00007a60
        /*0664*/ 	.word	0x00000003
        /*0668*/ 	.word	0x00000000
        /*066c*/ 	.short	0x010a
        /*066e*/ 	.byte	0x3f
	.zero		1


	//   ....[95]....
        /*0670*/ 	.word	0x00007ab0
        /*0674*/ 	.word	0x00000005
        /*0678*/ 	.word	0x00000000
        /*067c*/ 	.short	0x010a
        /*067e*/ 	.byte	0x3f
	.zero		1


	//   ....[96]....
        /*0680*/ 	.word	0x00007b80
        /*0684*/ 	.word	0x0000000e
        /*0688*/ 	.word	0x000000e0
        /*068c*/ 	.short	0x010a
        /*068e*/ 	.byte	0x3f
	.zero		1


	//   ....[97]....
        /*0690*/ 	.word	0x00007c50
        /*0694*/ 	.word	0x00000007
        /*0698*/ 	.word	0x00000000
        /*069c*/ 	.short	0x010a
        /*069e*/ 	.byte	0x3f
	.zero		1


	//   ....[98]....
        /*06a0*/ 	.word	0x00007ca0
        /*06a4*/ 	.word	0x00000006
        /*06a8*/ 	.word	0x00000000
        /*06ac*/ 	.short	0x010a
        /*06ae*/ 	.byte	0x3f
	.zero		1


	//   ....[99]....
        /*06b0*/ 	.word	0x00007cf0
        /*06b4*/ 	.word	0x00000007
        /*06b8*/ 	.word	0x00000000
        /*06bc*/ 	.short	0x010a
        /*06be*/ 	.byte	0x3f
	.zero		1


	//   ....[100]....
        /*06c0*/ 	.word	0x00007d40
        /*06c4*/ 	.word	0x00000006
        /*06c8*/ 	.word	0x00000000
        /*06cc*/ 	.short	0x010a
        /*06ce*/ 	.byte	0x3f
	.zero		1


	//   ....[101]....
        /*06d0*/ 	.word	0x00007d90
        /*06d4*/ 	.word	0x00000007
        /*06d8*/ 	.word	0x00000000
        /*06dc*/ 	.short	0x010a
        /*06de*/ 	.byte	0x3f
	.zero		1


	//   ....[102]....
        /*06e0*/ 	.word	0x00007de0
        /*06e4*/ 	.word	0x00000006
        /*06e8*/ 	.word	0x00000000
        /*06ec*/ 	.short	0x010a
        /*06ee*/ 	.byte	0x3f
	.zero		1


	//   ....[103]....
        /*06f0*/ 	.word	0x00007e30
        /*06f4*/ 	.word	0x00000007
        /*06f8*/ 	.word	0x00000000
        /*06fc*/ 	.short	0x010a
        /*06fe*/ 	.byte	0x3f
	.zero		1


	//   ....[104]....
        /*0700*/ 	.word	0x00007e80
        /*0704*/ 	.word	0x00000006
        /*0708*/ 	.word	0x00000000
        /*070c*/ 	.short	0x010a
        /*070e*/ 	.byte	0x3f
	.zero		1


	//   ....[105]....
        /*0710*/ 	.word	0x00007ed0
        /*0714*/ 	.word	0x00000007
        /*0718*/ 	.word	0x00000000
        /*071c*/ 	.short	0x010a
        /*071e*/ 	.byte	0x3f
	.zero		1


	//   ....[106]....
        /*0720*/ 	.word	0x00007f20
        /*0724*/ 	.word	0x00000006
        /*0728*/ 	.word	0x00000000
        /*072c*/ 	.short	0x010a
        /*072e*/ 	.byte	0x3f
	.zero		1


	//   ....[107]....
        /*0730*/ 	.word	0x00007f70
        /*0734*/ 	.word	0x00000007
        /*0738*/ 	.word	0x00000000
        /*073c*/ 	.short	0x010a
        /*073e*/ 	.byte	0x3f
	.zero		1


	//   ....[108]....
        /*0740*/ 	.word	0x00007fc0
        /*0744*/ 	.word	0x00000006
        /*0748*/ 	.word	0x00000000
        /*074c*/ 	.short	0x010a
        /*074e*/ 	.byte	0x3f
	.zero		1


	//   ....[109]....
        /*0750*/ 	.word	0x00008010
        /*0754*/ 	.word	0x00000007
        /*0758*/ 	.word	0x00000000
        /*075c*/ 	.short	0x010a
        /*075e*/ 	.byte	0x3f
	.zero		1


	//   ....[110]....
        /*0760*/ 	.word	0x00008060
        /*0764*/ 	.word	0x00000006
        /*0768*/ 	.word	0x00000000
        /*076c*/ 	.short	0x010a
        /*076e*/ 	.byte	0x3f
	.zero		1


	//   ....[111]....
        /*0770*/ 	.word	0x000080b0
        /*0774*/ 	.word	0x00000007
        /*0778*/ 	.word	0x00000000
        /*077c*/ 	.short	0x010a
        /*077e*/ 	.byte	0x3f
	.zero		1


	//   ....[112]....
        /*0780*/ 	.word	0x00008100
        /*0784*/ 	.word	0x00000006
        /*0788*/ 	.word	0x00000000
        /*078c*/ 	.short	0x010a
        /*078e*/ 	.byte	0x3f
	.zero		1


	//   ....[113]....
        /*0790*/ 	.word	0x00008150
        /*0794*/ 	.word	0x00000007
        /*0798*/ 	.word	0x00000000
        /*079c*/ 	.short	0x010a
        /*079e*/ 	.byte	0x3f
	.zero		1


	//   ....[114]....
        /*07a0*/ 	.word	0x000081a0
        /*07a4*/ 	.word	0x00000006
        /*07a8*/ 	.word	0x00000000
        /*07ac*/ 	.short	0x010a
        /*07ae*/ 	.byte	0x3f
	.zero		1


	//   ....[115]....
        /*07b0*/ 	.word	0x000081f0
        /*07b4*/ 	.word	0x00000007
        /*07b8*/ 	.word	0x00000000
        /*07bc*/ 	.short	0x010a
        /*07be*/ 	.byte	0x3f
	.zero		1


	//   ....[116]....
        /*07c0*/ 	.word	0x00008240
        /*07c4*/ 	.word	0x00000006
        /*07c8*/ 	.word	0x00000000
        /*07cc*/ 	.short	0x010a
        /*07ce*/ 	.byte	0x3f
	.zero		1


	//   ....[117]....
        /*07d0*/ 	.word	0x00008290
        /*07d4*/ 	.word	0x00000007
        /*07d8*/ 	.word	0x00000000
        /*07dc*/ 	.short	0x010a
        /*07de*/ 	.byte	0x3f
	.zero		1


	//   ....[118]....
        /*07e0*/ 	.word	0x000082e0
        /*07e4*/ 	.word	0x00000006
        /*07e8*/ 	.word	0x00000000
        /*07ec*/ 	.short	0x010a
        /*07ee*/ 	.byte	0x3f
	.zero		1


	//   ....[119]....
        /*07f0*/ 	.word	0x00008330
        /*07f4*/ 	.word	0x00000007
        /*07f8*/ 	.word	0x00000000
        /*07fc*/ 	.short	0x010a
        /*07fe*/ 	.byte	0x3f
	.zero		1


	//   ....[120]....
        /*0800*/ 	.word	0x00008380
        /*0804*/ 	.word	0x00000006
        /*0808*/ 	.word	0x00000000
        /*080c*/ 	.short	0x010a
        /*080e*/ 	.byte	0x3f
	.zero		1


	//   ....[121]....
        /*0810*/ 	.word	0x000083d0
        /*0814*/ 	.word	0x00000007
        /*0818*/ 	.word	0x00000000
        /*081c*/ 	.short	0x010a
        /*081e*/ 	.byte	0x3f
	.zero		1


	//   ....[122]....
        /*0820*/ 	.word	0x00008420
        /*0824*/ 	.word	0x00000006
        /*0828*/ 	.word	0x00000000
        /*082c*/ 	.short	0x010a
        /*082e*/ 	.byte	0x3f
	.zero		1


	//   ....[123]....
        /*0830*/ 	.word	0x00008470
        /*0834*/ 	.word	0x00000007
        /*0838*/ 	.word	0x00000000
        /*083c*/ 	.short	0x010a
        /*083e*/ 	.byte	0x3f
	.zero		1


	//----- nvinfo : EIATTR_NUM_MBARRIERS
	.align		4
.L_35:
        /*0840*/ 	.byte	0x03, 0x38
        /*0842*/ 	.short	0x003a


	//----- nvinfo : EIATTR_EXIT_INSTR_OFFSETS
	.align		4
        /*0844*/ 	.byte	0x04, 0x1c
        /*0846*/ 	.short	(.L_37 - .L_36)


	//   ....[0]....
.L_36:
        /*0848*/ 	.word	0x00000990


	//   ....[1]....
        /*084c*/ 	.word	0x00001250


	//   ....[2]....
        /*0850*/ 	.word	0x00005730


	//   ....[3]....
        /*0854*/ 	.word	0x00005d60


	//   ....[4]....
        /*0858*/ 	.word	0x00007a50


	//----- nvinfo : EIATTR_MAX_THREADS
	.align		4
.L_37:
        /*085c*/ 	.byte	0x04, 0x05
        /*085e*/ 	.short	(.L_39 - .L_38)
.L_38:
        /*0860*/ 	.word	0x00000180
        /*0864*/ 	.word	0x00000001
        /*0868*/ 	.word	0x00000001


	//----- nvinfo : EIATTR_CRS_STACK_SIZE
	.align		4
.L_39:
        /*086c*/ 	.byte	0x04, 0x1e
        /*086e*/ 	.short	(.L_41 - .L_40)
.L_40:
        /*0870*/ 	.word	0x00000000


	//----- nvinfo : EIATTR_CBANK_PARAM_SIZE
	.align		4
.L_41:
        /*0874*/ 	.byte	0x03, 0x19
        /*0876*/ 	.short	0x0470


	//----- nvinfo : EIATTR_PARAM_CBANK
	.align		4
        /*0878*/ 	.byte	0x04, 0x0a
        /*087a*/ 	.short	(.L_43 - .L_42)
	.align		4
.L_42:
        /*087c*/ 	.word	index@(.nv.constant0._ZN7cutlass13device_kernelINS_4gemm6kernel13GemmUniversalIN4cute5tupleIJiiiiEEENS1_10collective13CollectiveMmaINS1_34MainloopSm90TmaGmmaWarpSpecializedILi28ENS5_IJNS4_1CILi1EEESB_SB_EEENS1_35KernelTmaWarpSpecializedCooperativeEEENS5_IJNSA_ILi128EEESF_NSA_ILi32EEEEEEaNS5_IJlSB_lEEEaSI_NS4_8TiledMMAINS4_8MMA_AtomIJNS4_4SM904GMMA27MMA_64x128x32_S32S8S8_SS_TNEEEENS4_6LayoutINS5_IJNSA_ILi2EEESB_SB_EEENS5_IJSB_NSA_ILi0EEESS_EEEEENS5_IJNS4_10UnderscoreESV_SV_EEEEENS4_13SM90_TMA_LOADENS4_14ComposedLayoutINS4_7SwizzleILi1ELi4ELi3EEENS4_18smem_ptr_flag_bitsILi8EEENSP_INS5_IJNSA_ILi8EEESG_EEENS5_IJSG_SB_EEEEEEEvNS4_8identityESY_S18_vS19_EENS_8epilogue10collective6detail29Sm90TmaWarpSpecializedAdapterINS1C_15DefaultEpilogueIaSI_SI_NS1B_6thread17LinearCombinationIaLi1EiiLNS1G_9ScaleType4KindE0ELNS_15FloatRoundStyleE2EaEENS1_15EpilogueDefaultEEEEEvvEEEEvNT_6ParamsE)
        /*0880*/ 	.short	0x0210
        /*0882*/ 	.short	0x0470


	//----- nvinfo : EIATTR_SW_WAR
	.align		4
.L_43:
        /*0884*/ 	.byte	0x04, 0x36
        /*0886*/ 	.short	(.L_45 - .L_44)
.L_44:
        /*0888*/ 	.word	0x00000008
.L_45:


//--------------------- .nv.callgraph             --------------------------
	.section	.nv.callgraph,"",@"SHT_CUDA_CALLGRAPH"
	.align	4
	.sectionentsize	8
	.align		4
        /*0000*/ 	.word	0x00000000
	.align		4
        /*0004*/ 	.word	0xffffffff
	.align		4
        /*0008*/ 	.word	index@(_ZN7cutlass13device_kernelINS_4gemm6kernel13GemmUniversalIN4cute5tupleIJiiiiEEENS1_10collective13CollectiveMmaINS1_34MainloopSm90TmaGmmaWarpSpecializedILi28ENS5_IJNS4_1CILi1EEESB_SB_EEENS1_35KernelTmaWarpSpecializedCooperativeEEENS5_IJNSA_ILi128EEESF_NSA_ILi32EEEEEEaNS5_IJlSB_lEEEaSI_NS4_8TiledMMAINS4_8MMA_AtomIJNS4_4SM904GMMA27MMA_64x128x32_S32S8S8_SS_TNEEEENS4_6LayoutINS5_IJNSA_ILi2EEESB_SB_EEENS5_IJSB_NSA_ILi0EEESS_EEEEENS5_IJNS4_10UnderscoreESV_SV_EEEEENS4_13SM90_TMA_LOADENS4_14ComposedLayoutINS4_7SwizzleILi1ELi4ELi3EEENS4_18smem_ptr_flag_bitsILi8EEENSP_INS5_IJNSA_ILi8EEESG_EEENS5_IJSG_SB_EEEEEEEvNS4_8identityESY_S18_vS19_EENS_8epilogue10collective6detail29Sm90TmaWarpSpecializedAdapterINS1C_15DefaultEpilogueIaSI_SI_NS1B_6thread17LinearCombinationIaLi1EiiLNS1G_9ScaleType4KindE0ELNS_15FloatRoundStyleE2EaEENS1_15EpilogueDefaultEEEEEvvEEEEvNT_6ParamsE)
	.align		4
        /*000c*/ 	.word	index@(__assertfail)
	.align		4
        /*0010*/ 	.word	0x00000000
	.align		4
        /*0014*/ 	.word	0xfffffffe
	.align		4
        /*0018*/ 	.word	0x00000000
	.align		4
        /*001c*/ 	.word	0xfffffffd
	.align		4
        /*0020*/ 	.word	0x00000000
	.align		4
        /*0024*/ 	.word	0xfffffffc


//--------------------- .nv.constant4             --------------------------
	.section	.nv.constant4,"a",@progbits
	.align	8
	.align		8
.nv.constant4:
        /*0000*/ 	.dword	__assertfail
	.align		8
        /*0008*/ 	.dword	__unnamed_1
	.align		8
        /*0010*/ 	.dword	_ZN40_INTERNAL_c578a01b_4_k_cu_c98858d4_227684cuda3std3__45__cpo5beginE
	.align		8
        /*0018*/ 	.dword	_ZN40_INTERNAL_c578a01b_4_k_cu_c98858d4_227684cuda3std3__45__cpo3endE
	.align		8
        /*0020*/ 	.dword	_ZN40_INTERNAL_c578a01b_4_k_cu_c98858d4_227684cuda3std3__45__cpo6cbeginE
	.align		8
        /*0028*/ 	.dword	_ZN40_INTERNAL_c578a01b_4_k_cu_c98858d4_227684cuda3std3__45__cpo4cendE
	.align		8
        /*0030*/ 	.dword	_ZN40_INTERNAL_c578a01b_4_k_cu_c98858d4_227684cuda3std3__442_GLOBAL__N__c578a01b_4_k_cu_c98858d4_227686ignoreE
	.align		8
        /*0038*/ 	.dword	_ZN40_INTERNAL_c578a01b_4_k_cu_c98858d4_227684cuda3std3__419piecewise_constructE
	.align		8
        /*0040*/ 	.dword	_ZN40_INTERNAL_c578a01b_4_k_cu_c98858d4_227684cuda3std3__48in_placeE
	.align		8
        /*0048*/ 	.dword	_ZN40_INTERNAL_c578a01b_4_k_cu_c98858d4_227684cuda3std6ranges3__45__cpo4swapE
	.align		8
        /*0050*/ 	.dword	_ZN40_INTERNAL_c578a01b_4_k_cu_c98858d4_227684cuda3std6ranges3__45__cpo9iter_moveE
	.align		8
        /*0058*/ 	.dword	_ZN40_INTERNAL_c578a01b_4_k_cu_c98858d4_227684cute7productE
	.align		8
        /*0060*/ 	.dword	_ZN40_INTERNAL_c578a01b_4_k_cu_c98858d4_227684cute1_E
	.align		8
        /*0068*/ 	.dword	$str$22
	.align		8
        /*0070*/ 	.dword	$str$23


//--------------------- .text._ZN7cutlass13device_kernelINS_4gemm6kernel13GemmUniversalIN4cute5tupleIJiiiiEEENS1_10collective13CollectiveMmaINS1_34MainloopSm90TmaGmmaWarpSpecializedILi28ENS5_IJNS4_1CILi1EEESB_SB_EEENS1_35KernelTmaWarpSpecializedCooperativeEEENS5_IJNSA_ILi128EEESF_NSA_ILi32EEEEEEaNS5_IJlSB_lEEEaSI_NS4_8TiledMMAINS4_8MMA_AtomIJNS4_4SM904GMMA27MMA_64x128x32_S32S8S8_SS_TNEEEENS4_6LayoutINS5_IJNSA_ILi2EEESB_SB_EEENS5_IJSB_NSA_ILi0EEESS_EEEEENS5_IJNS4_10UnderscoreESV_SV_EEEEENS4_13SM90_TMA_LOADENS4_14ComposedLayoutINS4_7SwizzleILi1ELi4ELi3EEENS4_18smem_ptr_flag_bitsILi8EEENSP_INS5_IJNSA_ILi8EEESG_EEENS5_IJSG_SB_EEEEEEEvNS4_8identityESY_S18_vS19_EENS_8epilogue10collective6detail29Sm90TmaWarpSpecializedAdapterINS1C_15DefaultEpilogueIaSI_SI_NS1B_6thread17LinearCombinationIaLi1EiiLNS1G_9ScaleType4KindE0ELNS_15FloatRoundStyleE2EaEENS1_15EpilogueDefaultEEEEEvvEEEEvNT_6ParamsE --------------------------
	.section	.text._ZN7cutlass13device_kernelINS_4gemm6kernel13GemmUniversalIN4cute5tupleIJiiiiEEENS1_10collective13CollectiveMmaINS1_34MainloopSm90TmaGmmaWarpSpecializedILi28ENS5_IJNS4_1CILi1EEESB_SB_EEENS1_35KernelTmaWarpSpecializedCooperativeEEENS5_IJNSA_ILi128EEESF_NSA_ILi32EEEEEEaNS5_IJlSB_lEEEaSI_NS4_8TiledMMAINS4_8MMA_AtomIJNS4_4SM904GMMA27MMA_64x128x32_S32S8S8_SS_TNEEEENS4_6LayoutINS5_IJNSA_ILi2EEESB_SB_EEENS5_IJSB_NSA_ILi0EEESS_EEEEENS5_IJNS4_10UnderscoreESV_SV_EEEEENS4_13SM90_TMA_LOADENS4_14ComposedLayoutINS4_7SwizzleILi1ELi4ELi3EEENS4_18smem_ptr_flag_bitsILi8EEENSP_INS5_IJNSA_ILi8EEESG_EEENS5_IJSG_SB_EEEEEEEvNS4_8identityESY_S18_vS19_EENS_8epilogue10collective6detail29Sm90TmaWarpSpecializedAdapterINS1C_15DefaultEpilogueIaSI_SI_NS1B_6thread17LinearCombinationIaLi1EiiLNS1G_9ScaleType4KindE0ELNS_15FloatRoundStyleE2EaEENS1_15EpilogueDefaultEEEEEvvEEEEvNT_6ParamsE,"ax",@progbits
	.align	128
.text._ZN7cutlass13device_kernelINS_4gemm6kernel13GemmUniversalIN4cute5tupleIJiiiiEEENS1_10collective13CollectiveMmaINS1_34MainloopSm90TmaGmmaWarpSpecializedILi28ENS5_IJNS4_1CILi1EEESB_SB_EEENS1_35KernelTmaWarpSpecializedCooperativeEEENS5_IJNSA_ILi128EEESF_NSA_ILi32EEEEEEaNS5_IJlSB_lEEEaSI_NS4_8TiledMMAINS4_8MMA_AtomIJNS4_4SM904GMMA27MMA_64x128x32_S32S8S8_SS_TNEEEENS4_6LayoutINS5_IJNSA_ILi2EEESB_SB_EEENS5_IJSB_NSA_ILi0EEESS_EEEEENS5_IJNS4_10UnderscoreESV_SV_EEEEENS4_13SM90_TMA_LOADENS4_14ComposedLayoutINS4_7SwizzleILi1ELi4ELi3EEENS4_18smem_ptr_flag_bitsILi8EEENSP_INS5_IJNSA_ILi8EEESG_EEENS5_IJSG_SB_EEEEEEEvNS4_8identityESY_S18_vS19_EENS_8epilogue10collective6detail29Sm90TmaWarpSpecializedAdapterINS1C_15DefaultEpilogueIaSI_SI_NS1B_6thread17LinearCombinationIaLi1EiiLNS1G_9ScaleType4KindE0ELNS_15FloatRoundStyleE2EaEENS1_15EpilogueDefaultEEEEEvvEEEEvNT_6ParamsE:
        .type           _ZN7cutlass13device_kernelINS_4gemm6kernel13GemmUniversalIN4cute5tupleIJiiiiEEENS1_10collective13CollectiveMmaINS1_34MainloopSm90TmaGmmaWarpSpecializedILi28ENS5_IJNS4_1CILi1EEESB_SB_EEENS1_35KernelTmaWarpSpecializedCooperativeEEENS5_IJNSA_ILi128EEESF_NSA_ILi32EEEEEEaNS5_IJlSB_lEEEaSI_NS4_8TiledMMAINS4_8MMA_AtomIJNS4_4SM904GMMA27MMA_64x128x32_S32S8S8_SS_TNEEEENS4_6LayoutINS5_IJNSA_ILi2EEESB_SB_EEENS5_IJSB_NSA_ILi0EEESS_EEEEENS5_IJNS4_10UnderscoreESV_SV_EEEEENS4_13SM90_TMA_LOADENS4_14ComposedLayoutINS4_7SwizzleILi1ELi4ELi3EEENS4_18smem_ptr_flag_bitsILi8EEENSP_INS5_IJNSA_ILi8EEESG_EEENS5_IJSG_SB_EEEEEEEvNS4_8identityESY_S18_vS19_EENS_8epilogue10collective6detail29Sm90TmaWarpSpecializedAdapterINS1C_15DefaultEpilogueIaSI_SI_NS1B_6thread17LinearCombinationIaLi1EiiLNS1G_9ScaleType4KindE0ELNS_15FloatRoundStyleE2EaEENS1_15EpilogueDefaultEEEEEvvEEEEvNT_6ParamsE,@function
        .size           _ZN7cutlass13device_kernelINS_4gemm6kernel13GemmUniversalIN4cute5tupleIJiiiiEEENS1_10collective13CollectiveMmaINS1_34MainloopSm90TmaGmmaWarpSpecializedILi28ENS5_IJNS4_1CILi1EEESB_SB_EEENS1_35KernelTmaWarpSpecializedCooperativeEEENS5_IJNSA_ILi128EEESF_NSA_ILi32EEEEEEaNS5_IJlSB_lEEEaSI_NS4_8TiledMMAINS4_8MMA_AtomIJNS4_4SM904GMMA27MMA_64x128x32_S32S8S8_SS_TNEEEENS4_6LayoutINS5_IJNSA_ILi2EEESB_SB_EEENS5_IJSB_NSA_ILi0EEESS_EEEEENS5_IJNS4_10UnderscoreESV_SV_EEEEENS4_13SM90_TMA_LOADENS4_14ComposedLayoutINS4_7SwizzleILi1ELi4ELi3EEENS4_18smem_ptr_flag_bitsILi8EEENSP_INS5_IJNSA_ILi8EEESG_EEENS5_IJSG_SB_EEEEEEEvNS4_8identityESY_S18_vS19_EENS_8epilogue10collective6detail29Sm90TmaWarpSpecializedAdapterINS1C_15DefaultEpilogueIaSI_SI_NS1B_6thread17LinearCombinationIaLi1EiiLNS1G_9ScaleType4KindE0ELNS_15FloatRoundStyleE2EaEENS1_15EpilogueDefaultEEEEEvvEEEEvNT_6ParamsE,(.L_x_247 - _ZN7cutlass13device_kernelINS_4gemm6kernel13GemmUniversalIN4cute5tupleIJiiiiEEENS1_10collective13CollectiveMmaINS1_34MainloopSm90TmaGmmaWarpSpecializedILi28ENS5_IJNS4_1CILi1EEESB_SB_EEENS1_35KernelTmaWarpSpecializedCooperativeEEENS5_IJNSA_ILi128EEESF_NSA_ILi32EEEEEEaNS5_IJlSB_lEEEaSI_NS4_8TiledMMAINS4_8MMA_AtomIJNS4_4SM904GMMA27MMA_64x128x32_S32S8S8_SS_TNEEEENS4_6LayoutINS5_IJNSA_ILi2EEESB_SB_EEENS5_IJSB_NSA_ILi0EEESS_EEEEENS5_IJNS4_10UnderscoreESV_SV_EEEEENS4_13SM90_TMA_LOADENS4_14ComposedLayoutINS4_7SwizzleILi1ELi4ELi3EEENS4_18smem_ptr_flag_bitsILi8EEENSP_INS5_IJNSA_ILi8EEESG_EEENS5_IJSG_SB_EEEEEEEvNS4_8identityESY_S18_vS19_EENS_8epilogue10collective6detail29Sm90TmaWarpSpecializedAdapterINS1C_15DefaultEpilogueIaSI_SI_NS1B_6thread17LinearCombinationIaLi1EiiLNS1G_9ScaleType4KindE0ELNS_15FloatRoundStyleE2EaEENS1_15EpilogueDefaultEEEEEvvEEEEvNT_6ParamsE)
        .other          _ZN7cutlass13device_kernelINS_4gemm6kernel13GemmUniversalIN4cute5tupleIJiiiiEEENS1_10collective13CollectiveMmaINS1_34MainloopSm90TmaGmmaWarpSpecializedILi28ENS5_IJNS4_1CILi1EEESB_SB_EEENS1_35KernelTmaWarpSpecializedCooperativeEEENS5_IJNSA_ILi128EEESF_NSA_ILi32EEEEEEaNS5_IJlSB_lEEEaSI_NS4_8TiledMMAINS4_8MMA_AtomIJNS4_4SM904GMMA27MMA_64x128x32_S32S8S8_SS_TNEEEENS4_6LayoutINS5_IJNSA_ILi2EEESB_SB_EEENS5_IJSB_NSA_ILi0EEESS_EEEEENS5_IJNS4_10UnderscoreESV_SV_EEEEENS4_13SM90_TMA_LOADENS4_14ComposedLayoutINS4_7SwizzleILi1ELi4ELi3EEENS4_18smem_ptr_flag_bitsILi8EEENSP_INS5_IJNSA_ILi8EEESG_EEENS5_IJSG_SB_EEEEEEEvNS4_8identityESY_S18_vS19_EENS_8epilogue10collective6detail29Sm90TmaWarpSpecializedAdapterINS1C_15DefaultEpilogueIaSI_SI_NS1B_6thread17LinearCombinationIaLi1EiiLNS1G_9ScaleType4KindE0ELNS_15FloatRoundStyleE2EaEENS1_15EpilogueDefaultEEEEEvvEEEEvNT_6ParamsE,@"STO_CUDA_ENTRY STV_DEFAULT"
_ZN7cutlass13device_kernelINS_4gemm6kernel13GemmUniversalIN4cute5tupleIJiiiiEEENS1_10collective13CollectiveMmaINS1_34MainloopSm90TmaGmmaWarpSpecializedILi28ENS5_IJNS4_1CILi1EEESB_SB_EEENS1_35KernelTmaWarpSpecializedCooperativeEEENS5_IJNSA_ILi128EEESF_NSA_ILi32EEEEEEaNS5_IJlSB_lEEEaSI_NS4_8TiledMMAINS4_8MMA_AtomIJNS4_4SM904GMMA27MMA_64x128x32_S32S8S8_SS_TNEEEENS4_6LayoutINS5_IJNSA_ILi2EEESB_SB_EEENS5_IJSB_NSA_ILi0EEESS_EEEEENS5_IJNS4_10UnderscoreESV_SV_EEEEENS4_13SM90_TMA_LOADENS4_14ComposedLayoutINS4_7SwizzleILi1ELi4ELi3EEENS4_18smem_ptr_flag_bitsILi8EEENSP_INS5_IJNSA_ILi8EEESG_EEENS5_IJSG_SB_EEEEEEEvNS4_8identityESY_S18_vS19_EENS_8epilogue10collective6detail29Sm90TmaWarpSpecializedAdapterINS1C_15DefaultEpilogueIaSI_SI_NS1B_6thread17LinearCombinationIaLi1EiiLNS1G_9ScaleType4KindE0ELNS_15FloatRoundStyleE2EaEENS1_15EpilogueDefaultEEEEEvvEEEEvNT_6ParamsE:
[----:B------:R-:W0:Y:S01]  /*0000*/  LDC R1, c[0x0][0x28] ;  /* 0x00000a00ff017b82 */ /* 0x000e220000000800 */
[----:B------:R-:W1:Y:S01]  /*0010*/  S2R R4, SR_TID.X ;  /* 0x0000000000047919 */ /* 0x000e620000002100 */
[----:B------:R-:W-:Y:S01]  /*0020*/  ELECT P0, URZ, PT ;  /* 0x00000000003f782f */ /* 0x000fe20003800000 */
[----:B------:R-:W-:Y:S01]  /*0030*/  BSSY B0, `(.L_x_0) ;  /* 0x000000f000007945 */ /* 0x000fe20003800000 */
[--C-:B-1----:R-:W-:Y:S02]  /*0040*/  SHF.R.U32.HI R0, RZ, 0x5, R4.reuse ;  /* 0x00000005ff007819 */ /* 0x102fe40000011604 */
[----:B------:R-:W-:-:S03]  /*0050*/  SHF.R.U32.HI R14, RZ, 0x7, R4 ;  /* 0x00000007ff0e7819 */ /* 0x000fc60000011604 */
[----:B------:R-:W1:Y:S04]  /*0060*/  SHFL.IDX PT, R5, R0, RZ, 0x1f ;  /* 0x00001fff00057589 */ /* 0x000e6800000e0000 */
[----:B------:R2:W3:Y:S01]  /*0070*/  SHFL.IDX PT, R10, R14, RZ, 0x1f ;  /* 0x00001fff0e0a7589 */ /* 0x0004e200000e0000 */
[----:B-1----:R-:W-:-:S13]  /*0080*/  ISETP.NE.OR P0, PT, R5, RZ, !P0 ;  /* 0x000000ff0500720c */ /* 0x002fda0004705670 */
[----:B0-23--:R-:W-:Y:S05]  /*0090*/  @P0 BRA `(.L_x_1) ;  /* 0x0000000000200947 */ /* 0x00dfea0003800000 */
[----:B------:R-:W-:Y:S02]  /*00a0*/  ULDC.64 UR4, c[0x0][0x198] ;  /* 0x0000660000047ab9 */ /* 0x000fe40000000a00 */
[----:B------:R-:W-:Y:S02]  /*00b0*/  UIADD3 UR6, UP0, UR4, 0xf0, URZ ;  /* 0x000000f004067890 */ /* 0x000fe4000ff1e03f */
[----:B------:R-:W-:Y:S02]  /*00c0*/  UIADD3 UR4, UP1, UR4, 0x1f0, URZ ;  /* 0x000001f004047890 */ /* 0x000fe4000ff3e03f */
[----:B------:R-:W-:Y:S02]  /*00d0*/  UIADD3.X UR7, URZ, UR5, URZ, UP0, !UPT ;  /* 0x000000053f077290 */ /* 0x000fe400087fe43f */
[----:B------:R-:W-:-:S07]  /*00e0*/  UIADD3.X UR5, URZ, UR5, URZ, UP1, !UPT ;  /* 0x000000053f057290 */ /* 0x000fce0008ffe43f */
[----:B------:R0:W-:Y:S02]  /*00f0*/  UTMACCTL.PF [UR6] ;  /* 0x00000000060079b9 */ /* 0x0001e40008040000 */
[----:B------:R0:W-:Y:S02]  /*0100*/  UTMACCTL.PF [UR4] ;  /* 0x00000000040079b9 */ /* 0x0001e40008040000 */
[----:B0-----:R-:W-:Y:S01]  /*0110*/  NOP ;  /* 0x0000000000007918 */ /* 0x001fe20000000000 */
.L_x_1:
[----:B------:R-:W-:Y:S05]  /*0120*/  BSYNC B0 ;  /* 0x0000000000007941 */ /* 0x000fea0003800000 */
.L_x_0:
[----:B------:R-:W0:Y:S02]  /*0130*/  SHFL.IDX PT, R2, R0, RZ, 0x1f ;  /* 0x00001fff00027589 */ /* 0x000e2400000e0000 */
[----:B0-----:R-:W-:-:S13]  /*0140*/  ISETP.NE.AND P0, PT, R2, RZ, PT ;  /* 0x000000ff0200720c */ /* 0x001fda0003f05270 */
[----:B------:R-:W-:Y:S05]  /*0150*/  @P0 BRA `(.L_x_2) ;  /* 0x0000000400240947 */ /* 0x000fea0003800000 */
[----:B------:R-:W-:Y:S01]  /*0160*/  ELECT P0, URZ, PT ;  /* 0x00000000003f782f */ /* 0x000fe20003800000 */
[----:B------:R-:W-:-:S12]  /*0170*/  BSSY B0, `(.L_x_2) ;  /* 0x0000047000007945 */ /* 0x000fd80003800000 */
[----:B------:R-:W-:Y:S05]  /*0180*/  @!P0 BRA `(.L_x_3) ;  /* 0x0000000400148947 */ /* 0x000fea0003800000 */
[----:B------:R-:W0:Y:S01]  /*0190*/  S2UR UR8, SR_CgaCtaId ;  /* 0x00000000000879c3 */ /* 0x000e220000008800 */
[----:B------:R-:W-:Y:S01]  /*01a0*/  UMOV UR4, 0x400 ;  /* 0x0000040000047882 */ /* 0x000fe20000000000 */
[----:B------:R-:W-:Y:S01]  /*01b0*/  UMOV UR5, 0x1 ;  /* 0x0000000100057882 */ /* 0x000fe20000000000 */
[----:B------:R-:W-:Y:S02]  /*01c0*/  UMOV UR6, 0x100 ;  /* 0x0000010000067882 */ /* 0x000fe40000000000 */
[----:B------:R-:W-:-:S04]  /*01d0*/  UIADD3 UR6, -UR6, 0x100000, URZ ;  /* 0x0010000006067890 */ /* 0x000fc8000fffe13f */
[----:B------:R-:W-:Y:S02]  /*01e0*/  USHF.L.U32 UR7, UR6, 0xb, URZ ;  /* 0x0000000b06077899 */ /* 0x000fe4000800063f */
[----:B------:R-:W-:Y:S02]  /*01f0*/  USHF.L.U32 UR6, UR6, 0x1, URZ ;  /* 0x0000000106067899 */ /* 0x000fe4000800063f */
[----:B0-----:R-:W-:Y:S02]  /*0200*/  ULEA UR8, UR8, UR4, 0x18 ;  /* 0x0000000408087291 */ /* 0x001fe4000f8ec03f */
[----:B------:R-:W-:-:S04]  /*0210*/  UIADD3 UR4, -UR5, 0x100000, URZ ;  /* 0x0010000005047890 */ /* 0x000fc8000fffe13f */
[----:B------:R-:W-:Y:S02]  /*0220*/  USHF.L.U32 UR5, UR4, 0xb, URZ ;  /* 0x0000000b04057899 */ /* 0x000fe4000800063f */
[----:B------:R-:W-:Y:S01]  /*0230*/  USHF.L.U32 UR4, UR4, 0x1, URZ ;  /* 0x0000000104047899 */ /* 0x000fe2000800063f */
[----:B------:R-:W0:Y:S11]  /*0240*/  FENCE.VIEW.ASYNC.S ;  /* 0x00000000000073c6 */ /* 0x000e360000000000 */
[----:B0-----:R0:W1:Y:S01]  /*0250*/  SYNCS.EXCH.64 URZ, [UR8], UR4 ;  /* 0x00000004083f75b2 */ /* 0x0010620008000100 */
[----:B------:R0:W2:Y:S01]  /*0260*/  SYNCS.EXCH.64 URZ, [UR8+0xe0], UR6 ;  /* 0x0000e006083f75b2 */ /* 0x0000a20008000100 */
[----:B------:R0:W3:Y:S01]  /*0270*/  SYNCS.EXCH.64 URZ, [UR8+0x8], UR4 ;  /* 0x00000804083f75b2 */ /* 0x0000e20008000100 */
[----:B------:R0:W4:Y:S01]  /*0280*/  SYNCS.EXCH.64 URZ, [UR8+0xe8], UR6 ;  /* 0x0000e806083f75b2 */ /* 0x0001220008000100 */
[----:B------:R0:W0:Y:S01]  /*0290*/  SYNCS.EXCH.64 URZ, [UR8+0x10], UR4 ;  /* 0x00001004083f75b2 */ /* 0x0000220008000100 */
        /* <DEDUP_REMOVED lines=51> */
[----:B-1234-:R-:W-:Y:S01]  /*05d0*/  NOP ;  /* 0x0000000000007918 */ /* 0x01efe20000000000 */
.L_x_3:
[----:B0-----:R-:W-:Y:S05]  /*05e0*/  BSYNC B0 ;  /* 0x0000000000007941 */ /* 0x001fea0003800000 */
.L_x_2:
[----:B------:R-:W0:Y:S01]  /*05f0*/  SHFL.IDX PT, R0, R0, RZ, 0x1f ;  /* 0x00001fff00007589 */ /* 0x000e2200000e0000 */
[----:B------:R-:W-:Y:S01]  /*0600*/  ELECT P0, URZ, PT ;  /* 0x00000000003f782f */ /* 0x000fe20003800000 */
[----:B------:R-:W1:Y:S01]  /*0610*/  LDC R2, c[0x0][0x65c] ;  /* 0x00019700ff027b82 */ /* 0x000e620000000800 */
[----:B------:R-:W-:Y:S01]  /*0620*/  UMOV UR4, 0x20 ;  /* 0x0000002000047882 */ /* 0x000fe20000000000 */
[----:B------:R-:W2:Y:S01]  /*0630*/  S2R R3, SR_CTAID.Y ;  /* 0x0000000000037919 */ /* 0x000ea20000002600 */
[----:B------:R-:W-:Y:S01]  /*0640*/  NOP ;  /* 0x0000000000007918 */ /* 0x000fe20000000000 */
[----:B------:R-:W-:Y:S01]  /*0650*/  ISETP.NE.AND P2, PT, R10, RZ, PT ;  /* 0x000000ff0a00720c */ /* 0x000fe20003f45270 */
[----:B------:R-:W-:Y:S01]  /*0660*/  NOP ;  /* 0x0000000000007918 */ /* 0x000fe20000000000 */
[----:B------:R-:W3:Y:S01]  /*0670*/  S2R R6, SR_CTAID.X ;  /* 0x0000000000067919 */ /* 0x000ee20000002500 */
[----:B------:R-:W-:Y:S01]  /*0680*/  IMAD.MOV.U32 R7, RZ, RZ, RZ ;  /* 0x000000ffff077224 */ /* 0x000fe200078e00ff */
[----:B0-----:R-:W-:-:S02]  /*0690*/  ISETP.NE.OR P0, PT, R0, RZ, !P0 ;  /* 0x000000ff0000720c */ /* 0x001fc40004705670 */
[----:B-1----:R-:W-:-:S04]  /*06a0*/  ISETP.NE.AND P3, PT, R2, 0x1, PT ;  /* 0x000000010200780c */ /* 0x002fc80003f65270 */
[----:B------:R-:W-:Y:S02]  /*06b0*/  P2R R0, PR, RZ, 0x8 ;  /* 0x00000008ff007803 */ /* 0x000fe40000000000 */
[----:B------:R-:W-:-:S04]  /*06c0*/  SHF.R.S32.HI R0, RZ, 0x1f, R5 ;  /* 0x0000001fff007819 */ /* 0x000fc80000011405 */
[----:B------:R-:W-:Y:S01]  /*06d0*/  LEA.HI R0, R0, R5, RZ, 0x2 ;  /* 0x0000000500007211 */ /* 0x000fe200078f10ff */
[----:B------:R-:W-:Y:S01]  /*06e0*/  VOTEU.ALL UP0, P0 ;  /* 0x00000000003f7886 */ /* 0x000fe20000000000 */
[----:B------:R-:W-:Y:S01]  /*06f0*/  VOTEU.ALL UP1, P0 ;  /* 0x00000000003f7886 */ /* 0x000fe20000020000 */
[----:B------:R-:W3:Y:S01]  /*0700*/  @P3 LDC R17, c[0x0][0x10] ;  /* 0x00000400ff113b82 */ /* 0x000ee20000000800 */
[----:B------:R-:W-:Y:S01]  /*0710*/  LOP3.LUT R0, R0, 0xfffffffc, RZ, 0xc0, !PT ;  /* 0xfffffffc00007812 */ /* 0x000fe200078ec0ff */
[----:B--2---:R-:W-:Y:S01]  /*0720*/  @P3 IMAD.MOV.U32 R8, RZ, RZ, R3 ;  /* 0x000000ffff083224 */ /* 0x004fe200078e0003 */
[----:B------:R-:W-:Y:S01]  /*0730*/  @!UP0 UMOV UR6, 0x400 ;  /* 0x0000040000068882 */ /* 0x000fe20000000000 */
[----:B------:R-:W-:-:S04]  /*0740*/  @!UP0 UIADD3 UR4, -UR4, 0x100000, URZ ;  /* 0x0010000004048890 */ /* 0x000fc8000fffe13f */
[----:B------:R-:W-:Y:S02]  /*0750*/  @!UP0 USHF.L.U32 UR5, UR4, 0xb, URZ ;  /* 0x0000000b04058899 */ /* 0x000fe4000800063f */
[----:B------:R-:W-:Y:S01]  /*0760*/  @!UP0 USHF.L.U32 UR4, UR4, 0x1, URZ ;  /* 0x0000000104048899 */ /* 0x000fe2000800063f */
[----:B------:R-:W-:Y:S02]  /*0770*/  @P3 IMAD.MOV.U32 R9, RZ, RZ, RZ ;  /* 0x000000ffff093224 */ /* 0x000fe400078e00ff */
[----:B------:R-:W-:Y:S01]  /*0780*/  IMAD.IADD R0, R5, 0x1, -R0 ;  /* 0x0000000105007824 */ /* 0x000fe200078e0a00 */
[----:B------:R-:W0:Y:S01]  /*0790*/  @!UP0 S2UR UR7, SR_CgaCtaId ;  /* 0x00000000000789c3 */ /* 0x000e220000008800 */
[----:B------:R-:W-:-:S03]  /*07a0*/  @P3 IMAD.MOV.U32 R5, RZ, RZ, RZ ;  /* 0x000000ffff053224 */ /* 0x000fc600078e00ff */
[----:B------:R-:W-:-:S04]  /*07b0*/  ISETP.NE.AND P1, PT, R0, 0x3, PT ;  /* 0x000000030000780c */ /* 0x000fc80003f25270 */
[----:B------:R-:W1:Y:S01]  /*07c0*/  @!P3 LDC R11, c[0x0][0xc] ;  /* 0x00000300ff0bbb82 */ /* 0x000e620000000800 */
[----:B---3--:R-:W-:-:S04]  /*07d0*/  @P3 IMAD.WIDE.U32 R16, R6, R17, R8 ;  /* 0x0000001106103225 */ /* 0x008fc800078e0008 */
[----:B------:R-:W-:Y:S01]  /*07e0*/  @P3 IMAD.IADD R17, R17, 0x1, R5 ;  /* 0x0000000111113824 */ /* 0x000fe200078e0205 */
[----:B------:R-:W-:Y:S01]  /*07f0*/  LOP3.LUT R5, R4, 0x7f, RZ, 0xc0, !PT ;  /* 0x0000007f04057812 */ /* 0x000fe200078ec0ff */
[----:B0-----:R-:W-:Y:S01]  /*0800*/  @!UP0 ULEA UR8, UR7, UR6, 0x18 ;  /* 0x0000000607088291 */ /* 0x001fe2000f8ec03f */
[----:B------:R-:W-:Y:S02]  /*0810*/  VOTEU.ALL UP0, P0 ;  /* 0x00000000003f7886 */ /* 0x000fe40000000000 */
[----:B------:R-:W-:Y:S01]  /*0820*/  ULDC UR6, c[0x0][0xc] ;  /* 0x0000030000067ab9 */ /* 0x000fe20000000800 */
[----:B------:R-:W-:Y:S01]  /*0830*/  ISETP.EQ.OR P0, PT, R0, RZ, !P1 ;  /* 0x000000ff0000720c */ /* 0x000fe20004f02670 */
[----:B------:R-:W-:-:S03]  /*0840*/  ULDC UR7, c[0x0][0x10] ;  /* 0x0000040000077ab9 */ /* 0x000fc60000000800 */
[C---:B------:R-:W-:Y:S01]  /*0850*/  ISETP.EQ.AND P0, PT, R10.reuse, RZ, P0 ;  /* 0x000000ff0a00720c */ /* 0x040fe20000702270 */
[----:B------:R-:W-:Y:S02]  /*0860*/  VIADD R10, R10, 0xffffffff ;  /* 0xffffffff0a0a7836 */ /* 0x000fe40000000000 */
[----:B-1----:R-:W-:Y:S01]  /*0870*/  @!P3 IMAD.WIDE.U32 R8, R11, R3, R6 ;  /* 0x000000030b08b225 */ /* 0x002fe200078e0006 */
[----:B------:R-:W0:Y:S02]  /*0880*/  FENCE.VIEW.ASYNC.S ;  /* 0x00000000000073c6 */ /* 0x000e240000000000 */
[----:B0-----:R-:W0:Y:S01]  /*0890*/  @!UP0 SYNCS.EXCH.64 URZ, [UR8+0x1d0], UR4 ;  /* 0x0001d004083f85b2 */ /* 0x001e220008000100 */
[----:B------:R-:W-:Y:S02]  /*08a0*/  SEL R18, RZ, 0x1, !P0 ;  /* 0x00000001ff127807 */ /* 0x000fe40004000000 */
[----:B------:R-:W-:Y:S01]  /*08b0*/  ISETP.GE.U32.AND P1, PT, R10, 0x2, PT ;  /* 0x000000020a00780c */ /* 0x000fe20003f26070 */
[----:B------:R-:W-:-:S02]  /*08c0*/  @!P3 IMAD.MOV.U32 R16, RZ, RZ, R8 ;  /* 0x000000ffff10b224 */ /* 0x000fc400078e0008 */
[----:B------:R-:W-:Y:S01]  /*08d0*/  @!P3 IMAD.MOV.U32 R17, RZ, RZ, R9 ;  /* 0x000000ffff11b224 */ /* 0x000fe200078e0009 */
[----:B------:R-:W-:Y:S01]  /*08e0*/  SEL R18, R18, 0x2, P1 ;  /* 0x0000000212127807 */ /* 0x000fe20000800000 */
[----:B------:R1:W0:Y:S01]  /*08f0*/  @!UP1 SYNCS.EXCH.64 URZ, [UR8+0x1d8], UR4 ;  /* 0x0001d804083f95b2 */ /* 0x0002220008000100 */
[----:B------:R-:W-:Y:S01]  /*0900*/  NOP ;  /* 0x0000000000007918 */ /* 0x000fe20000000000 */
[----:B-1----:R-:W-:-:S03]  /*0910*/  UIMAD.WIDE.U32 UR4, UR6, UR7, URZ ;  /* 0x00000007060472a5 */ /* 0x002fc6000f8e003f */
[----:B------:R-:W-:Y:S02]  /*0920*/  ULDC UR6, c[0x0][0x14] ;  /* 0x0000050000067ab9 */ /* 0x000fe40000000800 */
[----:B------:R-:W-:Y:S02]  /*0930*/  UIMAD.WIDE.U32 UR36, UR4, UR6, URZ ;  /* 0x00000006042472a5 */ /* 0x000fe4000f8e003f */
[----:B------:R-:W-:-:S04]  /*0940*/  UIMAD UR42, UR5, UR6, URZ ;  /* 0x00000006052a72a4 */ /* 0x000fc8000f8e023f */
[----:B------:R-:W-:Y:S01]  /*0950*/  UIADD3 UR42, UR37, UR42, URZ ;  /* 0x0000002a252a7290 */ /* 0x000fe2000fffe03f */
[----:B0-----:R-:W-:Y:S06]  /*0960*/  BAR.SYNC.DEFER_BLOCKING 0x0 ;  /* 0x0000000000007b1d */ /* 0x001fec0000010000 */
[----:B------:R-:W-:Y:S05]  /*0970*/  @!P2 BRA `(.L_x_4) ;  /* 0x0000004c0070a947 */ /* 0x000fea0003800000 */
[----:B------:R-:W-:-:S13]  /*0980*/  ISETP.GT.U32.AND P0, PT, R10, 0x1, PT ;  /* 0x000000010a00780c */ /* 0x000fda0003f04070 */
[----:B------:R-:W-:Y:S05]  /*0990*/  @P0 EXIT ;  /* 0x000000000000094d */ /* 0x000fea0003800000 */
[----:B------:R-:W-:Y:S01]  /*09a0*/  ULDC.64 UR4, c[0x0][0x650] ;  /* 0x0001940000047ab9 */ /* 0x000fe20000000a00 */
[----:B------:R-:W-:Y:S01]  /*09b0*/  PRMT R0, RZ, 0x7610, R0 ;  /* 0x00007610ff007816 */ /* 0x000fe20000000000 */
[----:B------:R-:W-:Y:S01]  /*09c0*/  IMAD.MOV.U32 R97, RZ, RZ, -0x1 ;  /* 0xffffffffff617424 */ /* 0x000fe200078e00ff */
[----:B------:R-:W-:Y:S01]  /*09d0*/  ISETP.GE.U32.AND P0, PT, R16, UR4, PT ;  /* 0x0000000410007c0c */ /* 0x000fe2000bf06070 */
[----:B------:R-:W-:Y:S02]  /*09e0*/  IMAD.MOV.U32 R98, RZ, RZ, -0x1 ;  /* 0xffffffffff627424 */ /* 0x000fe400078e00ff */
[----:B------:R-:W-:Y:S01]  /*09f0*/  IMAD.MOV.U32 R96, RZ, RZ, -0x1 ;  /* 0xffffffffff607424 */ /* 0x000fe200078e00ff */
[----:B------:R-:W-:-:S13]  /*0a00*/  ISETP.GE.U32.AND.EX P0, PT, R17, UR5, PT, P0 ;  /* 0x0000000511007c0c */ /* 0x000fda000bf06100 */
[----:B------:R-:W-:Y:S05]  /*0a10*/  @P0 BRA `(.L_x_5) ;  /* 0x0000000400540947 */ /* 0x000fea0003800000 */
[----:B------:R-:W0:Y:S01]  /*0a20*/  LDC.64 R20, c[0x0][0x628] ;  /* 0x00018a00ff147b82 */ /* 0x000e220000000a00 */
[----:B------:R-:W-:Y:S02]  /*0a30*/  IMAD.MOV.U32 R8, RZ, RZ, R16 ;  /* 0x000000ffff087224 */ /* 0x000fe400078e0010 */
[----:B------:R-:W-:-:S05]  /*0a40*/  IMAD.MOV.U32 R9, RZ, RZ, R17 ;  /* 0x000000ffff097224 */ /* 0x000fca00078e0011 */
[----:B------:R-:W1:Y:S08]  /*0a50*/  LDC R0, c[0x0][0x630] ;  /* 0x00018c00ff007b82 */ /* 0x000e700000000800 */
[----:B------:R-:W2:Y:S01]  /*0a60*/  LDC.64 R22, c[0x0][0x620] ;  /* 0x00018800ff167b82 */ /* 0x000ea20000000a00 */
[----:B0-----:R-:W-:-:S04]  /*0a70*/  ISETP.NE.U32.AND P0, PT, R20, RZ, PT ;  /* 0x000000ff1400720c */ /* 0x001fc80003f05070 */
[----:B------:R-:W-:-:S13]  /*0a80*/  ISETP.NE.AND.EX P0, PT, R21, RZ, PT, P0 ;  /* 0x000000ff1500720c */ /* 0x000fda0003f05300 */
[----:B-12---:R-:W-:Y:S05]  /*0a90*/  @!P0 BRA `(.L_x_6) ;  /* 0x0000000000288947 */ /* 0x006fea0003800000 */
[----:B------:R-:W0:Y:S02]  /*0aa0*/  LDC R13, c[0x0][0x634] ;  /* 0x00018d00ff0d7b82 */ /* 0x000e240000000800 */
[----:B0-----:R-:W-:-:S05]  /*0ab0*/  IADD3 R13, P0, R16, R13, RZ ;  /* 0x0000000d100d7210 */ /* 0x001fca0007f1e0ff */
[----:B------:R-:W-:-:S04]  /*0ac0*/  IMAD.X R15, RZ, RZ, R17, P0 ;  /* 0x000000ffff0f7224 */ /* 0x000fc800000e0611 */
[----:B------:R-:W-:-:S04]  /*0ad0*/  IMAD.WIDE.U32 R8, R15, R20, RZ ;  /* 0x000000140f087225 */ /* 0x000fc800078e00ff */
[----:B------:R-:W-:-:S04]  /*0ae0*/  IMAD.WIDE.U32 R10, P0, R13, R21, R8 ;  /* 0x000000150d0a7225 */ /* 0x000fc80007800008 */
[----:B------:R-:W-:-:S04]  /*0af0*/  IMAD.WIDE.U32 R8, R13, R20, RZ ;  /* 0x000000140d087225 */ /* 0x000fc800078e00ff */
[----:B------:R-:W-:Y:S01]  /*0b00*/  IMAD.X R13, RZ, RZ, RZ, P0 ;  /* 0x000000ffff0d7224 */ /* 0x000fe200000e06ff */
[----:B------:R-:W-:Y:S01]  /*0b10*/  IADD3 RZ, P0, R9, R10, RZ ;  /* 0x0000000a09ff7210 */ /* 0x000fe20007f1e0ff */
[----:B------:R-:W-:-:S04]  /*0b20*/  IMAD.MOV.U32 R12, RZ, RZ, R11 ;  /* 0x000000ffff0c7224 */ /* 0x000fc800078e000b */
[----:B------:R-:W-:-:S08]  /*0b30*/  IMAD.WIDE.U32.X R8, R15, R21, R12, P0 ;  /* 0x000000150f087225 */ /* 0x000fd000000e040c */
.L_x_6:
[-CC-:B------:R-:W-:Y:S01]  /*0b40*/  SHF.R.U64 R96, R8, R0.reuse, R9.reuse ;  /* 0x0000000008607219 */ /* 0x180fe20000001209 */
[----:B------:R-:W0:Y:S01]  /*0b50*/  LDC R12, c[0x0][0x618] ;  /* 0x00018600ff0c7b82 */ /* 0x000e220000000800 */
[----:B------:R-:W-:Y:S01]  /*0b60*/  SHF.R.U32.HI R7, RZ, R0, R9 ;  /* 0x00000000ff077219 */ /* 0x000fe20000011609 */
[----:B------:R-:W-:Y:S01]  /*0b70*/  ULDC UR4, c[0x0][0x150] ;  /* 0x0000540000047ab9 */ /* 0x000fe20000000800 */
[----:B------:R-:W-:Y:S02]  /*0b80*/  IADD3 R11, P0, RZ, -R96, RZ ;  /* 0x80000060ff0b7210 */ /* 0x000fe40007f1e0ff */
[----:B------:R-:W-:-:S03]  /*0b90*/  I2FP.F32.U32 R0, R6 ;  /* 0x0000000600007245 */ /* 0x000fc60000201000 */
[----:B------:R-:W1:Y:S01]  /*0ba0*/  LDC.64 R30, c[0x0][0x640] ;  /* 0x00019000ff1e7b82 */ /* 0x000e620000000a00 */
[----:B------:R-:W-:Y:S02]  /*0bb0*/  IMAD.X R13, RZ, RZ, ~R7, P0 ;  /* 0x000000ffff0d7224 */ /* 0x000fe400000e0e07 */
[----:B------:R-:W-:Y:S01]  /*0bc0*/  FMUL R0, R0, UR4 ;  /* 0x0000000400007c20 */ /* 0x000fe20008400000 */
[----:B------:R-:W-:Y:S01]  /*0bd0*/  IMAD.WIDE.U32 R8, R11, R22, R16 ;  /* 0x000000160b087225 */ /* 0x000fe200078e0010 */
[----:B------:R-:W-:-:S03]  /*0be0*/  ULDC UR4, c[0x0][0x154] ;  /* 0x0000550000047ab9 */ /* 0x000fc60000000800 */
[----:B------:R-:W-:Y:S01]  /*0bf0*/  IMAD R10, R13, R22, RZ ;  /* 0x000000160d0a7224 */ /* 0x000fe200078e02ff */
[----:B------:R-:W2:Y:S01]  /*0c00*/  LDC R7, c[0x0][0x144] ;  /* 0x00005100ff077b82 */ /* 0x000ea20000000800 */
[----:B------:R-:W3:Y:S02]  /*0c10*/  F2I.U32.TRUNC.NTZ R0, R0 ;  /* 0x0000000000007305 */ /* 0x000ee4000020f000 */
[----:B------:R-:W-:-:S04]  /*0c20*/  IMAD R11, R11, R23, R10 ;  /* 0x000000170b0b7224 */ /* 0x000fc800078e020a */
[----:B------:R-:W-:Y:S01]  /*0c30*/  IMAD.IADD R9, R9, 0x1, R11 ;  /* 0x0000000109097824 */ /* 0x000fe200078e020b */
[----:B------:R-:W4:Y:S01]  /*0c40*/  LDC R24, c[0x0][0x608] ;  /* 0x00018200ff187b82 */ /* 0x000f220000000800 */
[----:B------:R-:W-:-:S03]  /*0c50*/  IMAD.MOV.U32 R11, RZ, RZ, -0x1 ;  /* 0xffffffffff0b7424 */ /* 0x000fc600078e00ff */
[-CC-:B0-----:R-:W-:Y:S02]  /*0c60*/  SHF.R.U64 R22, R8, R12.reuse, R9.reuse ;  /* 0x0000000c08167219 */ /* 0x181fe40000001209 */
[----:B------:R-:W-:Y:S02]  /*0c70*/  I2FP.F32.U32 R8, R3 ;  /* 0x0000000300087245 */ /* 0x000fe40000201000 */
[----:B------:R-:W0:Y:S01]  /*0c80*/  LDC R28, c[0x0][0x658] ;  /* 0x00019600ff1c7b82 */ /* 0x000e220000000800 */
[----:B-1----:R-:W-:Y:S01]  /*0c90*/  ISETP.NE.U32.AND P0, PT, R30, RZ, PT ;  /* 0x000000ff1e00720c */ /* 0x002fe20003f05070 */
[----:B---3--:R-:W-:Y:S02]  /*0ca0*/  IMAD.MOV R10, RZ, RZ, -R0 ;  /* 0x000000ffff0a7224 */ /* 0x008fe400078e0a00 */
[----:B------:R-:W-:Y:S01]  /*0cb0*/  FMUL R8, R8, UR4 ;  /* 0x0000000408087c20 */ /* 0x000fe20008400000 */
[----:B------:R-:W-:Y:S02]  /*0cc0*/  SHF.R.U32.HI R9, RZ, R12, R9 ;  /* 0x0000000cff097219 */ /* 0x000fe40000011609 */
[----:B------:R-:W-:Y:S01]  /*0cd0*/  ISETP.NE.AND.EX P0, PT, R31, RZ, PT, P0 ;  /* 0x000000ff1f00720c */ /* 0x000fe20003f05300 */
[----:B------:R1:W3:Y:S01]  /*0ce0*/  F2I.U32.TRUNC.NTZ R15, R8 ;  /* 0x00000008000f7305 */ /* 0x0002e2000020f000 */
[----:B------:R-:W1:Y:S01]  /*0cf0*/  LDC R20, c[0x0][0x148] ;  /* 0x00005200ff147b82 */ /* 0x000e620000000800 */
[----:B--2---:R-:W-:-:S07]  /*0d00*/  IMAD R0, R7, R10, R6 ;  /* 0x0000000a07007224 */ /* 0x004fce00078e0206 */
[----:B------:R-:W2:Y:S01]  /*0d10*/  LDC R26, c[0x0][0x600] ;  /* 0x00018000ff1a7b82 */ /* 0x000ea20000000800 */
[-CC-:B----4-:R-:W-:Y:S02]  /*0d20*/  SHF.R.U64 R32, R22, R24.reuse, R9.reuse ;  /* 0x0000001816207219 */ /* 0x190fe40000001209 */
[----:B------:R-:W-:Y:S01]  /*0d30*/  SHF.R.U32.HI R7, RZ, R24, R9 ;  /* 0x00000018ff077219 */ /* 0x000fe20000011609 */
[----:B------:R-:W-:-:S04]  /*0d40*/  IMAD.MOV.U32 R9, RZ, RZ, 0x1 ;  /* 0x00000001ff097424 */ /* 0x000fc800078e00ff */
[----:B------:R-:W4:Y:S01]  /*0d50*/  LDC R21, c[0x0][0x648] ;  /* 0x00019200ff157b82 */ /* 0x000f220000000800 */
[-C--:B0-----:R-:W-:Y:S02]  /*0d60*/  SHF.L.U32 R6, R11, R28.reuse, RZ ;  /* 0x0000001c0b067219 */ /* 0x081fe400000006ff */
[--C-:B------:R-:W-:Y:S02]  /*0d70*/  SHF.R.U64 R24, R32, R28, R7.reuse ;  /* 0x0000001c20187219 */ /* 0x100fe40000001207 */
[----:B------:R-:W-:Y:S02]  /*0d80*/  LOP3.LUT R13, RZ, R6, RZ, 0x33, !PT ;  /* 0x00000006ff0d7212 */ /* 0x000fe400078e33ff */
[-C--:B------:R-:W-:Y:S01]  /*0d90*/  SHF.R.U32.HI R7, RZ, R28.reuse, R7 ;  /* 0x0000001cff077219 */ /* 0x080fe20000011607 */
[----:B------:R-:W0:Y:S01]  /*0da0*/  LDC R23, c[0x0][0x638] ;  /* 0x00018e00ff177b82 */ /* 0x000e220000000800 */
[----:B------:R-:W-:Y:S01]  /*0db0*/  SHF.L.U32 R12, R9, R28, RZ ;  /* 0x0000001c090c7219 */ /* 0x000fe200000006ff */
[----:B------:R-:W-:-:S06]  /*0dc0*/  IMAD.MOV.U32 R6, RZ, RZ, R24 ;  /* 0x000000ffff067224 */ /* 0x000fcc00078e0018 */
[----:B------:R-:W0:Y:S01]  /*0dd0*/  LDC R97, c[0x0][0x610] ;  /* 0x00018400ff617b82 */ /* 0x000e220000000800 */
[----:B-1-3--:R-:W-:Y:S05]  /*0de0*/  @!P0 BRA `(.L_x_7) ;  /* 0x0000000000288947 */ /* 0x00afea0003800000 */
[----:B------:R-:W1:Y:S02]  /*0df0*/  LDC R11, c[0x0][0x64c] ;  /* 0x00019300ff0b7b82 */ /* 0x000e640000000800 */
[----:B-1----:R-:W-:-:S05]  /*0e00*/  IADD3 R11, P0, R24, R11, RZ ;  /* 0x0000000b180b7210 */ /* 0x002fca0007f1e0ff */
        /* <DEDUP_REMOVED lines=8> */
.L_x_7:
[----:B----4-:R-:W-:Y:S01]  /*0e90*/  SHF.R.U64 R6, R6, R21, R7 ;  /* 0x0000001506067219 */ /* 0x010fe20000001207 */
[----:B--2---:R-:W-:Y:S01]  /*0ea0*/  VIADD R7, R26, 0xffffffff ;  /* 0xffffffff1a077836 */ /* 0x004fe20000000000 */
[----:B------:R-:W-:Y:S01]  /*0eb0*/  LOP3.LUT R13, R32, R13, RZ, 0xc0, !PT ;  /* 0x0000000d200d7212 */ /* 0x000fe200078ec0ff */
[----:B------:R-:W-:Y:S02]  /*0ec0*/  IMAD.MOV R15, RZ, RZ, -R15 ;  /* 0x000000ffff0f7224 */ /* 0x000fe400078e0a0f */
[----:B------:R-:W-:Y:S02]  /*0ed0*/  IMAD.MOV R8, RZ, RZ, -R6 ;  /* 0x000000ffff087224 */ /* 0x000fe400078e0a06 */
[----:B------:R-:W-:Y:S01]  /*0ee0*/  IMAD R13, R12, R6, R13 ;  /* 0x000000060c0d7224 */ /* 0x000fe200078e020d */
[----:B------:R-:W-:Y:S01]  /*0ef0*/  LOP3.LUT R6, R22, R7, RZ, 0xc0, !PT ;  /* 0x0000000716067212 */ /* 0x000fe200078ec0ff */
[----:B------:R-:W-:Y:S02]  /*0f00*/  @P3 IMAD R0, R20, R15, R3 ;  /* 0x0000000f14003224 */ /* 0x000fe400078e0203 */
[----:B0-----:R-:W-:-:S02]  /*0f10*/  IMAD R3, R8, R23, R24 ;  /* 0x0000001708037224 */ /* 0x001fc400078e0218 */
[----:B------:R-:W-:Y:S02]  /*0f20*/  IMAD R97, R13, R97, R0 ;  /* 0x000000610d617224 */ /* 0x000fe400078e0200 */
[----:B------:R-:W-:Y:S02]  /*0f30*/  IMAD R6, R3, R26, R6 ;  /* 0x0000001a03067224 */ /* 0x000fe400078e0206 */
[----:B------:R-:W-:-:S03]  /*0f40*/  IMAD.MOV.U32 R0, RZ, RZ, 0x1 ;  /* 0x00000001ff007424 */ /* 0x000fc600078e00ff */
[----:B------:R-:W-:Y:S02]  /*0f50*/  SEL R98, R6, R97, !P3 ;  /* 0x0000006106627207 */ /* 0x000fe40005800000 */
[----:B------:R-:W-:-:S07]  /*0f60*/  SEL R97, R97, R6, !P3 ;  /* 0x0000000661617207 */ /* 0x000fce0005800000 */
.L_x_5:
[----:B------:R-:W-:-:S08]  /*0f70*/  NOP ;  /* 0x0000000000007918 */ /* 0x000fd00000000000 */
[----:B------:R-:W0:Y:S02]  /*0f80*/  USETMAXREG.TRY_ALLOC.CTAPOOL UP0, 0xe8 ;  /* 0x000000e8000079c8 */ /* 0x000e240008000600 */
[----:B0-----:R-:W-:-:S13]  /*0f90*/  PLOP3.LUT P0, PT, PT, PT, UP0, 0x80, 0x0 ;  /* 0x000000000000781c */ /* 0x001fda0003f0f008 */
[----:B------:R-:W-:Y:S05]  /*0fa0*/  @!P0 BRA `(.L_x_5) ;  /* 0xfffffffc00f08947 */ /* 0x000fea000383ffff */
[----:B------:R-:W-:Y:S01]  /*0fb0*/  ULDC.64 UR4, c[0x0][0x598] ;  /* 0x0001660000047ab9 */ /* 0x000fe20000000a00 */
[----:B------:R-:W-:Y:S01]  /*0fc0*/  ULDC.64 UR38, c[0x0][0x208] ;  /* 0x0000820000267ab9 */ /* 0x000fe20000000a00 */
[----:B------:R-:W-:-:S04]  /*0fd0*/  ISETP.NE.U32.AND P0, PT, RZ, UR4, PT ;  /* 0x00000004ff007c0c */ /* 0x000fc8000bf05070 */
[----:B------:R-:W-:-:S13]  /*0fe0*/  ISETP.NE.AND.EX P0, PT, RZ, UR5, PT, P0 ;  /* 0x00000005ff007c0c */ /* 0x000fda000bf05300 */
[----:B------:R-:W-:Y:S05]  /*0ff0*/  @!P0 BRA `(.L_x_8) ;  /* 0x00000000001c8947 */ /* 0x000fea0003800000 */
[----:B------:R-:W0:Y:S02]  /*1000*/  LDC.64 R6, c[0x0][0x598] ;  /* 0x00016600ff067b82 */ /* 0x000e240000000a00 */
[----:B0-----:R-:W2:Y:S02]  /*1010*/  LDG.E.64 R6, desc[UR38][R6.64] ;  /* 0x0000002606067981 */ /* 0x001ea4000c1e1b00 */
[----:B--2---:R-:W-:-:S04]  /*1020*/  ISETP.NE.U32.AND P0, PT, R6, RZ, PT ;  /* 0x000000ff0600720c */ /* 0x004fc80003f05070 */
[----:B------:R-:W-:-:S13]  /*1030*/  ISETP.NE.AND.EX P0, PT, R7, RZ, PT, P0 ;  /* 0x000000ff0700720c */ /* 0x000fda0003f05300 */
[----:B------:R-:W-:Y:S05]  /*1040*/  @!P0 BRA `(.L_x_8) ;  /* 0x0000000000088947 */ /* 0x000fea0003800000 */
[----:B------:R0:W5:Y:S01]  /*1050*/  LD.E R19, desc[UR38][R6.64] ;  /* 0x0000002606137980 */ /* 0x000162000c101900 */
[----:B------:R-:W-:Y:S05]  /*1060*/  BRA `(.L_x_9) ;  /* 0x0000000000247947 */ /* 0x000fea0003800000 */
.L_x_8:
[----:B------:R-:W-:Y:S02]  /*1070*/  ULDC.64 UR4, c[0x0][0x588] ;  /* 0x0001620000047ab9 */ /* 0x000fe40000000a00 */
[----:B------:R-:W-:-:S04]  /*1080*/  ISETP.NE.U32.AND P0, PT, RZ, UR4, PT ;  /* 0x00000004ff007c0c */ /* 0x000fc8000bf05070 */
[----:B------:R-:W-:-:S13]  /*1090*/  ISETP.NE.AND.EX P0, PT, RZ, UR5, PT, P0 ;  /* 0x00000005ff007c0c */ /* 0x000fda000bf05300 */
[----:B------:R-:W-:Y:S05]  /*10a0*/  @!P0 BRA `(.L_x_10) ;  /* 0x00000000000c8947 */ /* 0x000fea0003800000 */
[----:B------:R-:W0:Y:S02]  /*10b0*/  LDC.64 R6, c[0x0][0x588] ;  /* 0x00016200ff067b82 */ /* 0x000e240000000a00 */
[----:B0-----:R1:W5:Y:S01]  /*10c0*/  LDG.E R19, desc[UR38][R6.64] ;  /* 0x0000002606137981 */ /* 0x001362000c1e1900 */
[----:B------:R-:W-:Y:S05]  /*10d0*/  BRA `(.L_x_9) ;  /* 0x0000000000087947 */ /* 0x000fea0003800000 */
.L_x_10:
[----:B------:R-:W-:Y:S02]  /*10e0*/  ULDC UR4, c[0x0][0x580] ;  /* 0x0001600000047ab9 */ /* 0x000fe40000000800 */
[----:B------:R-:W-:-:S07]  /*10f0*/  IMAD.U32 R19, RZ, RZ, UR4 ;  /* 0x00000004ff137e24 */ /* 0x000fce000f8e00ff */
.L_x_9:
[----:B------:R-:W-:Y:S02]  /*1100*/  ULDC.64 UR4, c[0x0][0x5a0] ;  /* 0x0001680000047ab9 */ /* 0x000fe40000000a00 */
[----:B------:R-:W-:-:S04]  /*1110*/  ISETP.NE.U32.AND P0, PT, RZ, UR4, PT ;  /* 0x00000004ff007c0c */ /* 0x000fc8000bf05070 */
[----:B------:R-:W-:-:S13]  /*1120*/  ISETP.NE.AND.EX P0, PT, RZ, UR5, PT, P0 ;  /* 0x00000005ff007c0c */ /* 0x000fda000bf05300 */
[----:B------:R-:W-:Y:S05]  /*1130*/  @!P0 BRA `(.L_x_11) ;  /* 0x00000000001c8947 */ /* 0x000fea0003800000 */
[----:B01----:R-:W0:Y:S02]  /*1140*/  LDC.64 R6, c[0x0][0x5a0] ;  /* 0x00016800ff067b82 */ /* 0x003e240000000a00 */
[----:B0-----:R-:W2:Y:S02]  /*1150*/  LDG.E.64 R6, desc[UR38][R6.64] ;  /* 0x0000002606067981 */ /* 0x001ea4000c1e1b00 */
[----:B--2---:R-:W-:-:S04]  /*1160*/  ISETP.NE.U32.AND P0, PT, R6, RZ, PT ;  /* 0x000000ff0600720c */ /* 0x004fc80003f05070 */
[----:B------:R-:W-:-:S13]  /*1170*/  ISETP.NE.AND.EX P0, PT, R7, RZ, PT, P0 ;  /* 0x000000ff0700720c */ /* 0x000fda0003f05300 */
[----:B------:R-:W-:Y:S05]  /*1180*/  @!P0 BRA `(.L_x_11) ;  /* 0x0000000000088947 */ /* 0x000fea0003800000 */
[----:B------:R0:W5:Y:S01]  /*1190*/  LD.E R88, desc[UR38][R6.64] ;  /* 0x0000002606587980 */ /* 0x000162000c101900 */
[----:B------:R-:W-:Y:S05]  /*11a0*/  BRA `(.L_x_12) ;  /* 0x0000000000247947 */ /* 0x000fea0003800000 */
.L_x_11:
[----:B------:R-:W-:Y:S02]  /*11b0*/  ULDC.64 UR4, c[0x0][0x590] ;  /* 0x0001640000047ab9 */ /* 0x000fe40000000a00 */
[----:B------:R-:W-:-:S04]  /*11c0*/  ISETP.NE.U32.AND P0, PT, RZ, UR4, PT ;  /* 0x00000004ff007c0c */ /* 0x000fc8000bf05070 */
[----:B------:R-:W-:-:S13]  /*11d0*/  ISETP.NE.AND.EX P0, PT, RZ, UR5, PT, P0 ;  /* 0x00000005ff007c0c */ /* 0x000fda000bf05300 */
[----:B------:R-:W-:Y:S05]  /*11e0*/  @!P0 BRA `(.L_x_13) ;  /* 0x00000000000c8947 */ /* 0x000fea0003800000 */
[----:B------:R-:W2:Y:S02]  /*11f0*/  LDC.64 R88, c[0x0][0x590] ;  /* 0x00016400ff587b82 */ /* 0x000ea40000000a00 */
[----:B--2---:R2:W5:Y:S01]  /*1200*/  LDG.E R88, desc[UR38][R88.64] ;  /* 0x0000002658587981 */ /* 0x004562000c1e1900 */
[----:B------:R-:W-:Y:S05]  /*1210*/  BRA `(.L_x_12) ;  /* 0x0000000000087947 */ /* 0x000fea0003800000 */
.L_x_13:
[----:B------:R-:W-:Y:S02]  /*1220*/  ULDC UR4, c[0x0][0x584] ;  /* 0x0001610000047ab9 */ /* 0x000fe40000000800 */
[----:B------:R-:W-:-:S07]  /*1230*/  IMAD.U32 R88, RZ, RZ, UR4 ;  /* 0x00000004ff587e24 */ /* 0x000fce000f8e00ff */
.L_x_12:
[----:B------:R-:W-:-:S13]  /*1240*/  LOP3.LUT P0, RZ, R0, 0xff, RZ, 0xc0, !PT ;  /* 0x000000ff00ff7812 */ /* 0x000fda000780c0ff */
[----:B------:R-:W-:Y:S05]  /*1250*/  @!P0 EXIT ;  /* 0x000000000000894d */ /* 0x000fea0003800000 */
[----:B------:R-:W3:Y:S01]  /*1260*/  LDC R90, c[0x0][0x658] ;  /* 0x00019600ff5a7b82 */ /* 0x000ee20000000800 */
[----:B------:R-:W-:Y:S01]  /*1270*/  LOP3.LUT R14, R14, 0x1, RZ, 0xc0, !PT ;  /* 0x000000010e0e7812 */ /* 0x000fe200078ec0ff */
[----:B------:R-:W-:Y:S01]  /*1280*/  ULDC.64 UR6, c[0x0][0x288] ;  /* 0x0000a20000067ab9 */ /* 0x000fe20000000a00 */
[----:B------:R-:W-:Y:S01]  /*1290*/  SHF.R.U32.HI R0, RZ, 0x2, R4 ;  /* 0x00000002ff007819 */ /* 0x000fe20000011604 */
[----:B------:R-:W-:Y:S01]  /*12a0*/  UIADD3 UR4, UR7, 0x1f, URZ ;  /* 0x0000001f07047890 */ /* 0x000fe2000fffe03f */
[----:B------:R-:W-:Y:S01]  /*12b0*/  SHF.R.U32.HI R5, RZ, 0x1, R5 ;  /* 0x00000001ff057819 */ /* 0x000fe20000011605 */
[----:B------:R-:W-:Y:S01]  /*12c0*/  IMAD.SHL.U32 R3, R14, 0x40, RZ ;  /* 0x000000400e037824 */ /* 0x000fe200078e00ff */
[----:B------:R-:W-:Y:S01]  /*12d0*/  LOP3.LUT R0, R0, 0x7, RZ, 0xc0, !PT ;  /* 0x0000000700007812 */ /* 0x000fe200078ec0ff */
[----:B------:R-:W-:Y:S01]  /*12e0*/  USHF.R.S32.HI UR5, URZ, 0x1f, UR4 ;  /* 0x0000001f3f057899 */ /* 0x000fe20008011404 */
[----:B------:R-:W-:Y:S01]  /*12f0*/  LOP3.LUT R5, R5, 0x30, RZ, 0xc0, !PT ;  /* 0x0000003005057812 */ /* 0x000fe200078ec0ff */
[----:B01----:R-:W-:Y:S01]  /*1300*/  IMAD.MOV.U32 R7, RZ, RZ, 0x1 ;  /* 0x00000001ff077424 */ /* 0x003fe200078e00ff */
[--C-:B------:R-:W-:Y:S01]  /*1310*/  LOP3.LUT R22, R3, 0x40, R0.reuse, 0xe2, !PT ;  /* 0x0000004003167812 */ /* 0x100fe200078ee200 */
[----:B------:R-:W-:Y:S01]  /*1320*/  ULEA.HI UR5, UR5, UR4, URZ, 0x5 ;  /* 0x0000000405057291 */ /* 0x000fe2000f8f283f */
[-C--:B------:R-:W-:Y:S01]  /*1330*/  IADD3 R3, RZ, -R5.reuse, -R0 ;  /* 0x80000005ff037210 */ /* 0x080fe20007ffe800 */
[----:B------:R-:W-:Y:S01]  /*1340*/  IMAD.U32 R6, RZ, RZ, UR6 ;  /* 0x00000006ff067e24 */ /* 0x000fe2000f8e00ff */
[----:B------:R-:W-:Y:S01]  /*1350*/  LOP3.LUT R22, R22, R5, RZ, 0xfc, !PT ;  /* 0x0000000516167212 */ /* 0x000fe200078efcff */
[----:B------:R-:W-:Y:S01]  /*1360*/  USHF.R.S32.HI UR43, URZ, 0x5, UR5 ;  /* 0x000000053f2b7899 */ /* 0x000fe20008011405 */
[----:B------:R-:W-:Y:S01]  /*1370*/  IMAD.MOV.U32 R5, RZ, RZ, -0x1 ;  /* 0xffffffffff057424 */ /* 0x000fe200078e00ff */
[----:B--2---:R-:W-:Y:S01]  /*1380*/  LOP3.LUT R89, R4, 0x3, RZ, 0xc0, !PT ;  /* 0x0000000304597812 */ /* 0x004fe200078ec0ff */
[----:B------:R-:W-:Y:S01]  /*1390*/  IMAD R3, R14, -0x40, R3 ;  /* 0xffffffc00e037824 */ /* 0x000fe200078e0203 */
[----:B------:R-:W-:Y:S01]  /*13a0*/  UISETP.LT.AND UP0, UPT, UR43, 0x1, UPT ;  /* 0x000000012b00788c */ /* 0x000fe2000bf01270 */
[C---:B------:R-:W-:Y:S01]  /*13b0*/  LOP3.LUT R92, R4.reuse, 0x80, RZ, 0xc0, !PT ;  /* 0x00000080045c7812 */ /* 0x040fe200078ec0ff */
[----:B------:R-:W-:Y:S01]  /*13c0*/  ULDC UR4, c[0x0][0x284] ;  /* 0x0000a10000047ab9 */ /* 0x000fe20000000800 */
[----:B------:R-:W-:Y:S01]  /*13d0*/  IMAD R89, R89, -0x2, R6 ;  /* 0xfffffffe59597824 */ /* 0x000fe200078e0206 */
[-C--:B---3--:R-:W-:Y:S01]  /*13e0*/  SHF.L.U32 R5, R5, R90.reuse, RZ ;  /* 0x0000005a05057219 */ /* 0x088fe200000006ff */
[----:B------:R-:W-:Y:S01]  /*13f0*/  USEL UR44, UR43, 0x1, UP0 ;  /* 0x000000012b2c7887 */ /* 0x000fe20008000000 */
[----:B------:R-:W-:Y:S01]  /*1400*/  SHF.L.U32 R90, R7, R90, RZ ;  /* 0x0000005a075a7219 */ /* 0x000fe200000006ff */
[----:B------:R-:W-:Y:S01]  /*1410*/  IMAD.SHL.U32 R91, R4, 0x2, RZ ;  /* 0x00000002045b7824 */ /* 0x000fe200078e00ff */
[----:B------:R-:W-:Y:S01]  /*1420*/  SHF.R.U32.HI R92, RZ, 0x7, R92 ;  /* 0x00000007ff5c7819 */ /* 0x000fe2000001165c */
[----:B------:R-:W-:Y:S01]  /*1430*/  VIADD R94, R3, UR4 ;  /* 0x00000004035e7c36 */ /* 0x000fe20008000000 */
[----:B------:R-:W-:Y:S01]  /*1440*/  LOP3.LUT R93, RZ, R5, RZ, 0x33, !PT ;  /* 0x00000005ff5d7212 */ /* 0x000fe200078e33ff */
[----:B------:R-:W-:Y:S01]  /*1450*/  IMAD.MOV.U32 R23, RZ, RZ, RZ ;  /* 0x000000ffff177224 */ /* 0x000fe200078e00ff */
[----:B------:R-:W-:Y:S01]  /*1460*/  UIADD3 UR44, UR43, -UR44, URZ ;  /* 0x8000002c2b2c7290 */ /* 0x000fe2000fffe03f */
[----:B------:R-:W-:Y:S01]  /*1470*/  UMOV UR40, URZ ;  /* 0x0000003f00287c82 */ /* 0x000fe20008000000 */
[----:B------:R-:W-:-:S10]  /*1480*/  UMOV UR41, URZ ;  /* 0x0000003f00297c82 */ /* 0x000fd40008000000 */
.L_x_163:
[----:B0-----:R-:W0:Y:S01]  /*1490*/  SHFL.IDX PT, R0, R92, RZ, 0x1f ;  /* 0x00001fff5c007589 */ /* 0x001e2200000e0000 */
[----:B-1----:R-:W1:Y:S01]  /*14a0*/  S2UR UR7, SR_CgaCtaId ;  /* 0x00000000000779c3 */ /* 0x002e620000008800 */
[----:B------:R-:W-:Y:S01]  /*14b0*/  UMOV UR6, 0x400 ;  /* 0x0000040000067882 */ /* 0x000fe20000000000 */
[----:B0-----:R-:W-:Y:S01]  /*14c0*/  R2UR UR4, R0 ;  /* 0x00000000000472ca */ /* 0x001fe200000e0000 */
[----:B-1----:R-:W-:-:S12]  /*14d0*/  ULEA UR6, UR7, UR6, 0x18 ;  /* 0x0000000607067291 */ /* 0x002fd8000f8ec03f */
[----:B------:R-:W-:-:S04]  /*14e0*/  ULEA.HI UR5, UR4, UR4, URZ, 0x1 ;  /* 0x0000000404057291 */ /* 0x000fc8000f8f083f */
[----:B------:R-:W-:-:S04]  /*14f0*/  ULOP3.LUT UR5, UR5, 0x1ffffe, URZ, 0xc0, !UPT ;  /* 0x001ffffe05057892 */ /* 0x000fc8000f8ec03f */
[----:B------:R-:W-:-:S03]  /*1500*/  UIADD3 UR5, UR4, -UR5, URZ ;  /* 0x8000000504057290 */ /* 0x000fc6000fffe03f */
[----:B------:R-:W-:Y:S01]  /*1510*/  ULDC UR4, c[0x0][0x28c] ;  /* 0x0000a30000047ab9 */ /* 0x000fe20000000800 */
[----:B------:R-:W-:Y:S01]  /*1520*/  ULEA UR5, UR5, UR6, 0xb ;  /* 0x0000000605057291 */ /* 0x000fe2000f8e583f */
[----:B------:R-:W-:-:S03]  /*1530*/  ISETP.LT.AND P0, PT, RZ, UR4, PT ;  /* 0x00000004ff007c0c */ /* 0x000fc6000bf01270 */
[----:B------:R-:W-:-:S04]  /*1540*/  UIADD3 UR5, UR5, 0x280, URZ ;  /* 0x0000028005057890 */ /* 0x000fc8000fffe03f */
[----:B------:R-:W-:-:S04]  /*1550*/  USHF.R.U32.HI UR5, URZ, 0x4, UR5 ;  /* 0x000000043f057899 */ /* 0x000fc80008011605 */
[----:B------:R-:W-:-:S04]  /*1560*/  ULOP3.LUT UR5, UR5, 0x3fff, URZ, 0xc0, !UPT ;  /* 0x00003fff05057892 */ /* 0x000fc8000f8ec03f */
[----:B------:R-:W-:Y:S01]  /*1570*/  ULOP3.LUT UR45, UR5, 0x10000, URZ, 0xfc, !UPT ;  /* 0x00010000052d7892 */ /* 0x000fe2000f8efc3f */
[----:B----4-:R-:W-:Y:S11]  /*1580*/  @P0 BRA `(.L_x_14) ;  /* 0x0000000000400947 */ /* 0x010ff60003800000 */
[----:B------:R-:W-:Y:S01]  /*1590*/  MOV R0, 0x0 ;  /* 0x0000000000007802 */ /* 0x000fe20000000f00 */
[----:B------:R-:W-:Y:S01]  /*15a0*/  ULDC.64 UR4, c[0x4][0x68] ;  /* 0x01001a0000047ab9 */ /* 0x000fe20000000a00 */
[----:B------:R-:W-:Y:S01]  /*15b0*/  ULDC.64 UR6, c[0x4][0x8] ;  /* 0x0100020000067ab9 */ /* 0x000fe20000000a00 */
[----:B------:R-:W-:Y:S01]  /*15c0*/  IMAD.U32 R4, RZ, RZ, UR4 ;  /* 0x00000004ff047e24 */ /* 0x000fe2000f8e00ff */
[----:B------:R0:W1:Y:S01]  /*15d0*/  LDC.64 R14, c[0x4][R0] ;  /* 0x01000000000e7b82 */ /* 0x0000620000000a00 */
[----:B------:R-:W-:Y:S01]  /*15e0*/  IMAD.U32 R5, RZ, RZ, UR5 ;  /* 0x00000005ff057e24 */ /* 0x000fe2000f8e00ff */
[----:B------:R-:W-:Y:S01]  /*15f0*/  ULDC.64 UR4, c[0x4][0x70] ;  /* 0x01001c0000047ab9 */ /* 0x000fe20000000a00 */
[----:B------:R-:W-:Y:S02]  /*1600*/  IMAD.U32 R10, RZ, RZ, UR6 ;  /* 0x00000006ff0a7e24 */ /* 0x000fe4000f8e00ff */
[----:B------:R-:W-:Y:S02]  /*1610*/  IMAD.U32 R6, RZ, RZ, UR4 ;  /* 0x00000004ff067e24 */ /* 0x000fe4000f8e00ff */
[----:B------:R-:W-:-:S02]  /*1620*/  IMAD.U32 R7, RZ, RZ, UR5 ;  /* 0x00000005ff077e24 */ /* 0x000fc4000f8e00ff */
[----:B------:R-:W-:Y:S02]  /*1630*/  IMAD.U32 R11, RZ, RZ, UR7 ;  /* 0x00000007ff0b7e24 */ /* 0x000fe4000f8e00ff */
[----:B------:R-:W-:Y:S02]  /*1640*/  IMAD.MOV.U32 R8, RZ, RZ, 0x1e1 ;  /* 0x000001e1ff087424 */ /* 0x000fe400078e00ff */
[----:B------:R-:W-:Y:S02]  /*1650*/  IMAD.MOV.U32 R12, RZ, RZ, 0x1 ;  /* 0x00000001ff0c7424 */ /* 0x000fe400078e00ff */
[----:B0-----:R-:W-:-:S07]  /*1660*/  IMAD.MOV.U32 R13, RZ, RZ, RZ ;  /* 0x000000ffff0d7224 */ /* 0x001fce00078e00ff */
[----:B------:R-:W-:-:S07]  /*1670*/  LEPC R20, `(.L_x_14) ;  /* 0x000000001014794e */ /* 0x000fce0000000000 */
[----:B-1---5:R-:W-:Y:S05]  /*1680*/  CALL.ABS.NOINC R14 ;  /* 0x000000000e007343 */ /* 0x022fea0003c00000 */
.L_x_14:
[----:B------:R-:W-:-:S04]  /*1690*/  LOP3.LUT R0, R18, 0x1, RZ, 0xfc, !PT ;  /* 0x0000000112007812 */ /* 0x000fc800078efcff */
[----:B------:R-:W-:-:S13]  /*16a0*/  ISETP.NE.AND P0, PT, R0, 0x3, PT ;  /* 0x000000030000780c */ /* 0x000fda0003f05270 */
[----:B------:R-:W-:Y:S05]  /*16b0*/  @!P0 BRA `(.L_x_15) ;  /* 0x0000000000048947 */ /* 0x000fea0003800000 */
[----:B------:R-:W-:Y:S01]  /*16c0*/  BPT.TRAP 0x1 ;  /* 0x000000040000795c */ /* 0x000fe20000300000 */
.L_x_15:
[----:B------:R-:W0:Y:S01]  /*16d0*/  S2UR UR5, SR_CgaCtaId ;  /* 0x00000000000579c3 */ /* 0x000e220000008800 */
[----:B------:R-:W-:Y:S01]  /*16e0*/  UMOV UR4, 0x400 ;  /* 0x0000040000047882 */ /* 0x000fe20000000000 */
[----:B------:R-:W-:Y:S02]  /*16f0*/  IMAD.U32 R0, RZ, RZ, UR40 ;  /* 0x00000028ff007e24 */ /* 0x000fe4000f8e00ff */
[----:B------:R-:W-:-:S03]  /*1700*/  IMAD.U32 R3, RZ, RZ, UR41 ;  /* 0x00000029ff037e24 */ /* 0x000fc6000f8e00ff */
[----:B------:R-:W-:Y:S01]  /*1710*/  SHF.L.U32 R0, R0, 0x1f, RZ ;  /* 0x0000001f00007819 */ /* 0x000fe200000006ff */
[----:B0-----:R-:W-:-:S06]  /*1720*/  ULEA UR4, UR5, UR4, 0x18 ;  /* 0x0000000405047291 */ /* 0x001fcc000f8ec03f */
[----:B------:R-:W-:-:S04]  /*1730*/  IMAD.U32 R6, RZ, RZ, UR4 ;  /* 0x00000004ff067e24 */ /* 0x000fc8000f8e00ff */
[----:B------:R-:W-:-:S04]  /*1740*/  IMAD R3, R3, 0x8, R6 ;  /* 0x0000000803037824 */ /* 0x000fc800078e0206 */
[----:B------:R0:W1:Y:S01]  /*1750*/  SYNCS.PHASECHK.TRANS64.TRYWAIT P1, [R3+URZ], R0 ;  /* 0x00000000030075a7 */ /* 0x000062000802017f */
[----:B------:R-:W-:Y:S05]  /*1760*/  @!P0 BRA `(.L_x_16) ;  /* 0x0000000000048947 */ /* 0x000fea0003800000 */
[----:B------:R-:W-:Y:S01]  /*1770*/  BPT.TRAP 0x1 ;  /* 0x000000040000795c */ /* 0x000fe20000300000 */
.L_x_16:
[----:B------:R-:W-:-:S05]  /*1780*/  IMAD.U32 R4, RZ, RZ, UR44 ;  /* 0x0000002cff047e24 */ /* 0x000fca000f8e00ff */
[----:B------:R-:W-:Y:S01]  /*1790*/  ISETP.GE.AND P2, PT, R4, 0x1, PT ;  /* 0x000000010400780c */ /* 0x000fe20003f46270 */
[----:B-1----:R-:W-:-:S12]  /*17a0*/  @P1 BRA `(.L_x_17) ;  /* 0x0000000000081947 */ /* 0x002fd80003800000 */
[----:B------:R-:W1:Y:S02]  /*17b0*/  SYNCS.PHASECHK.TRANS64.TRYWAIT P1, [R3+URZ], R0 ;  /* 0x00000000030075a7 */ /* 0x000e64000802017f */
[----:B-1----:R-:W-:Y:S05]  /*17c0*/  @!P1 BRA `(.L_x_18) ;  /* 0x0000006000a49947 */ /* 0x002fea0003800000 */
.L_x_17:
[----:B------:R-:W-:Y:S05]  /*17d0*/  WARPSYNC.ALL ;  /* 0x0000000000007948 */ /* 0x000fea0003800000 */
[----:B------:R-:W-:Y:S01]  /*17e0*/  R2UR UR4, R6 ;  /* 0x00000000060472ca */ /* 0x000fe200000e0000 */
[----:B------:R-:W-:Y:S01]  /*17f0*/  WARPGROUP.ARRIVE ;  /* 0x00000000000079c5 */ /* 0x000fe20000000000 */
[----:B------:R-:W-:Y:S01]  /*1800*/  UMOV UR5, 0xc0000010 ;  /* 0xc000001000057882 */ /* 0x000fe20000000000 */
[----:B------:R-:W-:-:S10]  /*1810*/  UMOV UR7, 0xc0000010 ;  /* 0xc000001000077882 */ /* 0x000fd40000000000 */
[----:B------:R-:W-:-:S04]  /*1820*/  UIADD3 UR4, UR4, 0x1c280, URZ ;  /* 0x0001c28004047890 */ /* 0x000fc8000fffe03f */
[----:B------:R-:W-:-:S04]  /*1830*/  USHF.R.U32.HI UR4, URZ, 0x4, UR4 ;  /* 0x000000043f047899 */ /* 0x000fc80008011604 */
[----:B------:R-:W-:-:S04]  /*1840*/  ULOP3.LUT UR4, UR4, 0x3fff, URZ, 0xc0, !UPT ;  /* 0x00003fff04047892 */ /* 0x000fc8000f8ec03f */
[----:B------:R-:W-:Y:S02]  /*1850*/  ULOP3.LUT UR9, UR4, 0x10000, URZ, 0xfc, !UPT ;  /* 0x0001000004097892 */ /* 0x000fe4000f8efc3f */
[----:B------:R-:W-:Y:S02]  /*1860*/  ULEA UR4, UR41, UR45, 0x8 ;  /* 0x0000002d29047291 */ /* 0x000fe4000f8e403f */
[----:B------:R-:W-:-:S09]  /*1870*/  ULEA UR6, UR41, UR9, 0x8 ;  /* 0x0000000929067291 */ /* 0x000fd2000f8e403f */
[----:B------:R-:W-:Y:S03]  /*1880*/  IGMMA.64x128x32.S8.S8 R24, gdesc[UR4], RZ, !UPT, gsb0 ;  /* 0x03600000041879f1 */ /* 0x000fe6000c0410ff */
[----:B------:R-:W-:Y:S02]  /*1890*/  WARPGROUP.DEPBAR.LE gsb0, 0x0 ;  /* 0x00008000000079c5 */ /* 0x000fe40000010000 */
[----:B------:R-:W-:Y:S05]  /*18a0*/  @!P2 BRA `(.L_x_19) ;  /* 0x0000000000c8a947 */ /* 0x000fea0003800000 */
[----:B------:R-:W-:Y:S01]  /*18b0*/  UIADD3 UR4, UR41, 0x1, URZ ;  /* 0x0000000129047890 */ /* 0x000fe2000fffe03f */
[----:B01----:R-:W-:Y:S02]  /*18c0*/  IMAD.U32 R0, RZ, RZ, UR44 ;  /* 0x0000002cff007e24 */ /* 0x003fe4000f8e00ff */
[----:B------:R-:W-:Y:S01]  /*18d0*/  IMAD.U32 R3, RZ, RZ, UR41 ;  /* 0x00000029ff037e24 */ /* 0x000fe2000f8e00ff */
[----:B------:R-:W-:-:S04]  /*18e0*/  UISETP.NE.AND UP0, UPT, UR4, 0x1c, UPT ;  /* 0x0000001c0400788c */ /* 0x000fc8000bf05270 */
[----:B------:R-:W-:Y:S02]  /*18f0*/  USEL UR5, URZ, 0x1, UP0 ;  /* 0x000000013f057887 */ /* 0x000fe40008000000 */
[----:B------:R-:W-:Y:S02]  /*1900*/  USEL UR8, UR4, URZ, UP0 ;  /* 0x0000003f04087287 */ /* 0x000fe40008000000 */
[----:B------:R-:W-:-:S06]  /*1910*/  ULOP3.LUT UR5, UR40, UR5, URZ, 0x3c, !UPT ;  /* 0x0000000528057292 */ /* 0x000fcc000f8e3c3f */
[----:B------:R-:W-:-:S07]  /*1920*/  IMAD.U32 R7, RZ, RZ, UR5 ;  /* 0x00000005ff077e24 */ /* 0x000fce000f8e00ff */
.L_x_26:
[----:B0-----:R-:W-:Y:S05]  /*1930*/  @!P0 BRA `(.L_x_20) ;  /* 0x0000000000048947 */ /* 0x001fea0003800000 */
[----:B------:R-:W-:Y:S01]  /*1940*/  BPT.TRAP 0x1 ;  /* 0x000000040000795c */ /* 0x000fe20000300000 */
.L_x_20:
[----:B------:R-:W0:Y:S01]  /*1950*/  S2UR UR5, SR_CgaCtaId ;  /* 0x00000000000579c3 */ /* 0x000e220000008800 */
[----:B------:R-:W-:Y:S01]  /*1960*/  UMOV UR4, 0x400 ;  /* 0x0000040000047882 */ /* 0x000fe20000000000 */
[----:B------:R-:W-:Y:S01]  /*1970*/  IMAD.U32 R5, RZ, RZ, UR8 ;  /* 0x00000008ff057e24 */ /* 0x000fe2000f8e00ff */
[----:B------:R-:W-:Y:S01]  /*1980*/  SHF.L.U32 R4, R7, 0x1f, RZ ;  /* 0x0000001f07047819 */ /* 0x000fe200000006ff */
[----:B0-----:R-:W-:-:S06]  /*1990*/  ULEA UR4, UR5, UR4, 0x18 ;  /* 0x0000000405047291 */ /* 0x001fcc000f8ec03f */
[----:B------:R-:W-:-:S04]  /*19a0*/  IMAD.U32 R6, RZ, RZ, UR4 ;  /* 0x00000004ff067e24 */ /* 0x000fc8000f8e00ff */
[----:B------:R-:W-:-:S04]  /*19b0*/  IMAD R5, R5, 0x8, R6 ;  /* 0x0000000805057824 */ /* 0x000fc800078e0206 */
[----:B------:R0:W1:Y:S01]  /*19c0*/  SYNCS.PHASECHK.TRANS64.TRYWAIT P1, [R5+URZ], R4 ;  /* 0x00000004050075a7 */ /* 0x000062000802017f */
[----:B------:R-:W-:Y:S05]  /*19d0*/  @!P0 BRA `(.L_x_21) ;  /* 0x0000000000048947 */ /* 0x000fea0003800000 */
[----:B------:R-:W-:Y:S01]  /*19e0*/  BPT.TRAP 0x1 ;  /* 0x000000040000795c */ /* 0x000fe20000300000 */
.L_x_21:
[----:B-1----:R-:W-:Y:S05]  /*19f0*/  @P1 BRA `(.L_x_22) ;  /* 0x0000000000081947 */ /* 0x002fea0003800000 */
[----:B------:R-:W1:Y:S02]  /*1a00*/  SYNCS.PHASECHK.TRANS64.TRYWAIT P1, [R5+URZ], R4 ;  /* 0x00000004050075a7 */ /* 0x000e64000802017f */
[----:B-1----:R-:W-:Y:S05]  /*1a10*/  @!P1 BRA `(.L_x_23) ;  /* 0x0000006000249947 */ /* 0x002fea0003800000 */
.L_x_22:
[----:B------:R-:W-:Y:S01]  /*1a20*/  ULEA UR4, UR8, UR45, 0x8 ;  /* 0x0000002d08047291 */ /* 0x000fe2000f8e403f */
[----:B------:R-:W-:Y:S01]  /*1a30*/  WARPGROUP.ARRIVE ;  /* 0x00000000000079c5 */ /* 0x000fe20000000000 */
[----:B------:R-:W-:Y:S01]  /*1a40*/  ULEA UR6, UR8, UR9, 0x8 ;  /* 0x0000000908067291 */ /* 0x000fe2000f8e403f */
[----:B------:R-:W-:Y:S01]  /*1a50*/  UMOV UR5, 0xc0000010 ;  /* 0xc000001000057882 */ /* 0x000fe20000000000 */
[----:B------:R-:W-:-:S07]  /*1a60*/  UMOV UR7, 0xc0000010 ;  /* 0xc000001000077882 */ /* 0x000fce0000000000 */
[----:B------:R-:W-:Y:S03]  /*1a70*/  IGMMA.64x128x32.S8.S8 R24, gdesc[UR4], R24, gsb0 ;  /* 0x03600000041879f1 */ /* 0x000fe60008041018 */
[----:B------:R-:W-:Y:S02]  /*1a80*/  WARPGROUP.DEPBAR.LE gsb0, 0x0 ;  /* 0x00008000000079c5 */ /* 0x000fe40000010000 */
[----:B------:R-:W-:Y:S05]  /*1a90*/  @!P0 BRA `(.L_x_24) ;  /* 0x0000000000048947 */ /* 0x000fea0003800000 */
[----:B------:R-:W-:Y:S01]  /*1aa0*/  BPT.TRAP 0x1 ;  /* 0x000000040000795c */ /* 0x000fe20000300000 */
.L_x_24:
[----:B01----:R-:W-:Y:S01]  /*1ab0*/  IMAD R4, R3, 0x8, R6 ;  /* 0x0000000803047824 */ /* 0x003fe200078e0206 */
[----:B------:R-:W-:-:S03]  /*1ac0*/  ISETP.GT.U32.AND P1, PT, R18, 0x1, PT ;  /* 0x000000011200780c */ /* 0x000fc60003f24070 */
[----:B------:R-:W-:-:S05]  /*1ad0*/  VIADD R4, R4, 0xe0 ;  /* 0x000000e004047836 */ /* 0x000fca0000000000 */
[----:B------:R-:W-:-:S04]  /*1ae0*/  PRMT R4, RZ, 0x654, R4 ;  /* 0x00000654ff047816 */ /* 0x000fc80000000004 */
[----:B------:R0:W-:Y:S01]  /*1af0*/  SYNCS.ARRIVE.TRANS64.RED.A1T0 RZ, [R4+URZ], RZ ;  /* 0x000000ff04ff79a7 */ /* 0x0001e2000810043f */
[----:B------:R-:W-:Y:S05]  /*1b00*/  @P1 BRA `(.L_x_25) ;  /* 0x0000000000041947 */ /* 0x000fea0003800000 */
[----:B------:R-:W-:Y:S01]  /*1b10*/  BPT.TRAP 0x1 ;  /* 0x000000040000795c */ /* 0x000fe20000300000 */
.L_x_25:
[----:B------:R-:W-:Y:S01]  /*1b20*/  UIADD3 UR8, UR8, 0x1, URZ ;  /* 0x0000000108087890 */ /* 0x000fe2000fffe03f */
[C---:B------:R-:W-:Y:S01]  /*1b30*/  ISETP.GT.AND P2, PT, R0.reuse, 0x1, PT ;  /* 0x000000010000780c */ /* 0x040fe20003f44270 */
[----:B------:R-:W-:Y:S02]  /*1b40*/  VIADD R3, R3, 0x1 ;  /* 0x0000000103037836 */ /* 0x000fe40000000000 */
[----:B------:R-:W-:Y:S01]  /*1b50*/  UISETP.NE.AND UP0, UPT, UR8, 0x1c, UPT ;  /* 0x0000001c0800788c */ /* 0x000fe2000bf05270 */
[----:B------:R-:W-:Y:S02]  /*1b60*/  VIADD R0, R0, 0xffffffff ;  /* 0xffffffff00007836 */ /* 0x000fe40000000000 */
[C---:B------:R-:W-:Y:S01]  /*1b70*/  ISETP.NE.AND P1, PT, R3.reuse, 0x1c, PT ;  /* 0x0000001c0300780c */ /* 0x040fe20003f25270 */
[----:B------:R-:W-:Y:S02]  /*1b80*/  USEL UR4, URZ, 0x1, UP0 ;  /* 0x000000013f047887 */ /* 0x000fe40008000000 */
[----:B------:R-:W-:Y:S01]  /*1b90*/  USEL UR8, UR8, URZ, UP0 ;  /* 0x0000003f08087287 */ /* 0x000fe20008000000 */
[----:B------:R-:W-:-:S03]  /*1ba0*/  SEL R3, R3, RZ, P1 ;  /* 0x000000ff03037207 */ /* 0x000fc60000800000 */
[----:B------:R-:W-:Y:S01]  /*1bb0*/  LOP3.LUT R7, R7, UR4, RZ, 0x3c, !PT ;  /* 0x0000000407077c12 */ /* 0x000fe2000f8e3cff */
[----:B------:R-:W-:Y:S07]  /*1bc0*/  @P2 BRA `(.L_x_26) ;  /* 0xfffffffc00582947 */ /* 0x000fee000383ffff */
.L_x_19:
[----:B01----:R-:W0:Y:S02]  /*1bd0*/  LDC R0, c[0x0][0x28c] ;  /* 0x0000a300ff007b82 */ /* 0x003e240000000800 */
[----:B0-----:R-:W-:-:S13]  /*1be0*/  ISETP.GE.AND P1, PT, R0, 0x1, PT ;  /* 0x000000010000780c */ /* 0x001fda0003f26270 */
[----:B------:R-:W-:Y:S05]  /*1bf0*/  @!P1 BRA `(.L_x_27) ;  /* 0x0000000000389947 */ /* 0x000fea0003800000 */
[----:B------:R-:W-:Y:S05]  /*1c00*/  @!P0 BRA `(.L_x_28) ;  /* 0x0000000000048947 */ /* 0x000fea0003800000 */
[----:B------:R-:W-:Y:S01]  /*1c10*/  BPT.TRAP 0x1 ;  /* 0x000000040000795c */ /* 0x000fe20000300000 */
.L_x_28:
[----:B------:R-:W-:Y:S01]  /*1c20*/  UIADD3 UR6, UR44, UR41, URZ ;  /* 0x000000292c067290 */ /* 0x000fe2000fffe03f */
[----:B------:R-:W-:-:S03]  /*1c30*/  ISETP.GT.U32.AND P0, PT, R18, 0x1, PT ;  /* 0x000000011200780c */ /* 0x000fc60003f04070 */
[----:B------:R-:W-:-:S04]  /*1c40*/  USHF.R.U32.HI UR4, URZ, 0x2, UR6 ;  /* 0x000000023f047899 */ /* 0x000fc80008011606 */
[----:B------:R-:W-:-:S04]  /*1c50*/  UIMAD.WIDE.U32 UR4, UR4, 0x24924925, URZ ;  /* 0x24924925040478a5 */ /* 0x000fc8000f8e003f */
[----:B------:R-:W-:-:S06]  /*1c60*/  UIMAD UR4, UR5, -0x1c, UR6 ;  /* 0xffffffe4050478a4 */ /* 0x000fcc000f8e0206 */
[----:B------:R-:W-:-:S04]  /*1c70*/  IMAD.U32 R3, RZ, RZ, UR4 ;  /* 0x00000004ff037e24 */ /* 0x000fc8000f8e00ff */
[----:B------:R-:W-:-:S04]  /*1c80*/  IMAD R0, R3, 0x8, R6 ;  /* 0x0000000803007824 */ /* 0x000fc800078e0206 */
[----:B------:R-:W-:-:S05]  /*1c90*/  VIADD R0, R0, 0xe0 ;  /* 0x000000e000007836 */ /* 0x000fca0000000000 */
[----:B------:R-:W-:-:S04]  /*1ca0*/  PRMT R0, RZ, 0x654, R0 ;  /* 0x00000654ff007816 */ /* 0x000fc80000000000 */
[----:B------:R0:W-:Y:S01]  /*1cb0*/  SYNCS.ARRIVE.TRANS64.RED.A1T0 RZ, [R0+URZ], RZ ;  /* 0x000000ff00ff79a7 */ /* 0x0001e2000810043f */
[----:B------:R-:W-:Y:S05]  /*1cc0*/  @P0 BRA `(.L_x_27) ;  /* 0x0000000000040947 */ /* 0x000fea0003800000 */
[----:B------:R-:W-:Y:S01]  /*1cd0*/  BPT.TRAP 0x1 ;  /* 0x000000040000795c */ /* 0x000fe20000300000 */
.L_x_27:
[----:B------:R-:W-:Y:S01]  /*1ce0*/  IMAD.SHL.U32 R98, R98, 0x80, RZ ;  /* 0x0000008062627824 */ /* 0x000fe200078e00ff */
[----:B------:R-:W-:Y:S01]  /*1cf0*/  UIADD3 UR41, UR43, UR41, URZ ;  /* 0x000000292b297290 */ /* 0x000fe2000fffe03f */
[----:B------:R-:W-:Y:S01]  /*1d00*/  IMAD.SHL.U32 R3, R97, 0x80, RZ ;  /* 0x0000008061037824 */ /* 0x000fe200078e00ff */
[----:B------:R-:W-:Y:S01]  /*1d10*/  ULDC UR5, c[0x0][0x288] ;  /* 0x0000a20000057ab9 */ /* 0x000fe20000000800 */
[----:B------:R-:W-:Y:S01]  /*1d20*/  ULDC UR7, c[0x0][0x284] ;  /* 0x0000a10000077ab9 */ /* 0x000fe20000000800 */
[----:B------:R-:W-:Y:S01]  /*1d30*/  UISETP.GT.U32.AND UP0, UPT, UR41, 0x1b, UPT ;  /* 0x0000001b2900788c */ /* 0x000fe2000bf04070 */
[C---:B------:R-:W-:Y:S01]  /*1d40*/  ISETP.GE.AND P0, PT, R98.reuse, UR5, PT ;  /* 0x0000000562007c0c */ /* 0x040fe2000bf06270 */
[----:B------:R-:W-:Y:S01]  /*1d50*/  UISETP.GE.U32.AND UP1, UPT, UR43, 0x1c, UPT ;  /* 0x0000001c2b00788c */ /* 0x000fe2000bf26070 */
[----:B------:R-:W-:Y:S01]  /*1d60*/  SHF.R.S32.HI R12, RZ, 0x1f, R96 ;  /* 0x0000001fff0c7819 */ /* 0x000fe20000011460 */
[----:B------:R-:W-:Y:S01]  /*1d70*/  UISETP.LT.U32.AND UP0, UPT, UR43, 0x1c, UP0 ;  /* 0x0000001c2b00788c */ /* 0x000fe20008701070 */
[----:B------:R-:W-:Y:S01]  /*1d80*/  ISETP.GE.OR P0, PT, R3, UR7, P0 ;  /* 0x0000000703007c0c */ /* 0x000fe20008706670 */
[----:B------:R-:W-:Y:S01]  /*1d90*/  ULDC.64 UR8, c[0x0][0x5d0] ;  /* 0x0001740000087ab9 */ /* 0x000fe20000000a00 */
[----:B------:R-:W-:Y:S01]  /*1da0*/  LOP3.LUT R8, R98, 0x6, R91, 0xf8, !PT ;  /* 0x0000000662087812 */ /* 0x000fe200078ef85b */
[----:B------:R-:W-:Y:S01]  /*1db0*/  USHF.R.U32.HI UR4, URZ, 0x2, UR41 ;  /* 0x000000023f047899 */ /* 0x000fe20008011629 */
[----:B------:R-:W-:Y:S01]  /*1dc0*/  IMAD R5, R12, UR8, RZ ;  /* 0x000000080c057c24 */ /* 0x000fe2000f8e02ff */
[----:B------:R-:W-:Y:S01]  /*1dd0*/  USEL UR6, URZ, 0x1, !UP0 ;  /* 0x000000013f067887 */ /* 0x000fe2000c000000 */
[--C-:B------:R-:W-:Y:S01]  /*1de0*/  SHF.R.S32.HI R9, RZ, 0x1f, R8.reuse ;  /* 0x0000001fff097819 */ /* 0x100fe20000011408 */
[----:B------:R-:W-:Y:S01]  /*1df0*/  UIMAD.WIDE.U32 UR4, UR4, 0x24924925, URZ ;  /* 0x24924925040478a5 */ /* 0x000fe2000f8e003f */
[C---:B------:R-:W-:Y:S01]  /*1e00*/  IMAD R7, R96.reuse, UR9, R5 ;  /* 0x0000000960077c24 */ /* 0x040fe2000f8e0205 */
[----:B------:R-:W-:Y:S01]  /*1e10*/  ULOP3.LUT UR40, UR40, UR6, URZ, 0x3c, !UPT ;  /* 0x0000000628287292 */ /* 0x000fe2000f8e3c3f */
[----:B0-----:R-:W-:Y:S01]  /*1e20*/  IMAD.MOV.U32 R0, RZ, RZ, -0x1 ;  /* 0xffffffffff007424 */ /* 0x001fe200078e00ff */
[----:B------:R-:W-:Y:S01]  /*1e30*/  UIMAD UR41, UR5, -0x1c, UR41 ;  /* 0xffffffe4052978a4 */ /* 0x000fe2000f8e0229 */
[----:B------:R-:W-:Y:S01]  /*1e40*/  IMAD.WIDE.U32 R4, R96, UR8, R8 ;  /* 0x0000000860047c25 */ /* 0x000fe2000f8e0008 */
[----:B------:R-:W-:-:S03]  /*1e50*/  @UP1 ULOP3.LUT UR40, UR40, 0x1, UR5, 0x78, !UPT ;  /* 0x0000000128281892 */ /* 0x000fc6000f8e7805 */
[----:B------:R-:W-:Y:S01]  /*1e60*/  IMAD.IADD R5, R5, 0x1, R7 ;  /* 0x0000000105057824 */ /* 0x000fe200078e0207 */
[----:B------:R-:W-:Y:S08]  /*1e70*/  @P0 BRA `(.L_x_29) ;  /* 0x0000003000ac0947 */ /* 0x000ff00003800000 */
[----:B------:R-:W0:Y:S01]  /*1e80*/  LDC.64 R10, c[0x0][0x5c8] ;  /* 0x00017200ff0a7b82 */ /* 0x000e220000000a00 */
[----:B------:R-:W-:Y:S01]  /*1e90*/  IMAD.WIDE R14, R97, 0x80, R22 ;  /* 0x00000080610e7825 */ /* 0x000fe200078e0216 */
[----:B------:R-:W-:Y:S01]  /*1ea0*/  ULDC.64 UR4, c[0x0][0x5c0] ;  /* 0x0001700000047ab9 */ /* 0x000fe20000000a00 */
[----:B------:R-:W-:Y:S02]  /*1eb0*/  BSSY B0, `(.L_x_29) ;  /* 0x0000327000007945 */ /* 0x000fe40003800000 */
[----:B------:R-:W-:Y:S02]  /*1ec0*/  IMAD.IADD R102, R94, 0x1, -R3 ;  /* 0x000000015e667824 */ /* 0x000fe400078e0a03 */
[----:B------:R-:W-:Y:S02]  /*1ed0*/  IMAD.IADD R3, R89, 0x1, -R98 ;  /* 0x0000000159037824 */ /* 0x000fe400078e0a62 */
[-C--:B0-----:R-:W-:Y:S02]  /*1ee0*/  IMAD R6, R15, R10.reuse, RZ ;  /* 0x0000000a0f067224 */ /* 0x081fe400078e02ff */
[----:B------:R-:W-:-:S04]  /*1ef0*/  IMAD.WIDE.U32 R4, R14, R10, R4 ;  /* 0x0000000a0e047225 */ /* 0x000fc800078e0004 */
[----:B------:R-:W-:Y:S01]  /*1f00*/  IMAD R7, R14, R11, R6 ;  /* 0x0000000b0e077224 */ /* 0x000fe200078e0206 */
[----:B------:R-:W-:-:S03]  /*1f10*/  IADD3 R4, P0, R4, UR4, RZ ;  /* 0x0000000404047c10 */ /* 0x000fc6000ff1e0ff */
[----:B------:R-:W-:Y:S01]  /*1f20*/  IMAD.IADD R7, R5, 0x1, R7 ;  /* 0x0000000105077824 */ /* 0x000fe200078e0207 */
[----:B------:R-:W-:-:S04]  /*1f30*/  LEA R6, P1, R10, R4, 0x3 ;  /* 0x000000040a067211 */ /* 0x000fc800078218ff */
[----:B------:R-:W-:Y:S02]  /*1f40*/  IADD3.X R5, R7, UR5, RZ, P0, !PT ;  /* 0x0000000507057c10 */ /* 0x000fe400087fe4ff */
[----:B-----5:R-:W-:Y:S02]  /*1f50*/  ISETP.NE.AND P0, PT, R88, RZ, PT ;  /* 0x000000ff5800720c */ /* 0x020fe40003f05270 */
[----:B------:R-:W-:-:S11]  /*1f60*/  LEA.HI.X R7, R10, R5, R11, 0x3, P1 ;  /* 0x000000050a077211 */ /* 0x000fd600008f1c0b */
[----:B------:R-:W-:Y:S05]  /*1f70*/  @!P0 BRA `(.L_x_30) ;  /* 0x0000002400608947 */ /* 0x000fea0003800000 */
[----:B------:R-:W0:Y:S01]  /*1f80*/  LDC.64 R98, c[0x0][0x5b0] ;  /* 0x00016c00ff627b82 */ /* 0x000e220000000a00 */
[----:B------:R-:W-:Y:S01]  /*1f90*/  ULDC.64 UR4, c[0x0][0x5b8] ;  /* 0x00016e0000047ab9 */ /* 0x000fe20000000a00 */
[----:B------:R-:W-:Y:S01]  /*1fa0*/  ISETP.GE.AND P1, PT, R102, 0x1, PT ;  /* 0x000000016600780c */ /* 0x000fe20003f26270 */
[----:B------:R-:W-:Y:S01]  /*1fb0*/  IMAD R11, R12, UR4, RZ ;  /* 0x000000040c0b7c24 */ /* 0x000fe2000f8e02ff */
[----:B------:R-:W-:Y:S01]  /*1fc0*/  BSSY B1, `(.L_x_31) ;  /* 0x000000e000017945 */ /* 0x000fe20003800000 */
[C---:B------:R-:W-:Y:S01]  /*1fd0*/  IMAD.WIDE.U32 R20, R96.reuse, UR4, R8 ;  /* 0x0000000460147c25 */ /* 0x040fe2000f8e0008 */
[----:B------:R-:W-:Y:S02]  /*1fe0*/  ISETP.LT.OR P5, PT, R3, 0x1, !P1 ;  /* 0x000000010300780c */ /* 0x000fe40004fa1670 */
[----:B------:R-:W1:Y:S01]  /*1ff0*/  LDC.64 R100, c[0x0][0x5a8] ;  /* 0x00016a00ff647b82 */ /* 0x000e620000000a00 */
[----:B------:R-:W-:Y:S02]  /*2000*/  IMAD R11, R96, UR5, R11 ;  /* 0x00000005600b7c24 */ /* 0x000fe4000f8e020b */
[----:B------:R-:W-:-:S02]  /*2010*/  IMAD.MOV.U32 R12, RZ, RZ, R20 ;  /* 0x000000ffff0c7224 */ /* 0x000fc400078e0014 */
[----:B------:R-:W-:Y:S02]  /*2020*/  IMAD.IADD R13, R21, 0x1, R11 ;  /* 0x00000001150d7824 */ /* 0x000fe400078e020b */
[-C--:B0-----:R-:W-:Y:S02]  /*2030*/  IMAD R10, R15, R98.reuse, RZ ;  /* 0x000000620f0a7224 */ /* 0x081fe400078e02ff */
[----:B------:R-:W-:-:S04]  /*2040*/  IMAD.WIDE.U32 R8, R14, R98, R12 ;  /* 0x000000620e087225 */ /* 0x000fc800078e000c */
[----:B------:R-:W-:Y:S01]  /*2050*/  IMAD R97, R14, R99, R10 ;  /* 0x000000630e617224 */ /* 0x000fe200078e020a */
[----:B-1----:R-:W-:-:S04]  /*2060*/  IADD3 R8, P0, R8, R100, RZ ;  /* 0x0000006408087210 */ /* 0x002fc80007f1e0ff */
[----:B------:R-:W-:Y:S01]  /*2070*/  IADD3.X R9, R101, R9, R97, P0, !PT ;  /* 0x0000000965097210 */ /* 0x000fe200007fe461 */
[----:B------:R-:W-:Y:S08]  /*2080*/  @P5 BRA `(.L_x_32) ;  /* 0x0000000000045947 */ /* 0x000ff00003800000 */
[----:B------:R0:W5:Y:S02]  /*2090*/  LDG.E.U8 R95, desc[UR38][R8.64] ;  /* 0x00000026085f7981 */ /* 0x000164000c1e1100 */
.L_x_32:
[----:B------:R-:W-:Y:S05]  /*20a0*/  BSYNC B1 ;  /* 0x0000000000017941 */ /* 0x000fea0003800000 */
.L_x_31:
[----:B-----5:R-:W-:Y:S01]  /*20b0*/  LOP3.LUT R15, R95, 0xffff, RZ, 0xc0, !PT ;  /* 0x0000ffff5f0f7812 */ /* 0x020fe200078ec0ff */
[C---:B------:R-:W-:Y:S01]  /*20c0*/  IMAD.SHL.U32 R10, R98.reuse, 0x8, RZ ;  /* 0x00000008620a7824 */ /* 0x040fe200078e00ff */
[----:B------:R-:W-:Y:S01]  /*20d0*/  SHF.L.U64.HI R11, R98, 0x3, R99 ;  /* 0x00000003620b7819 */ /* 0x000fe20000010263 */
[----:B------:R-:W-:Y:S01]  /*20e0*/  BSSY B1, `(.L_x_33) ;  /* 0x000000e000017945 */ /* 0x000fe20003800000 */
[----:B------:R-:W-:Y:S02]  /*20f0*/  PRMT R15, R15, 0x8880, RZ ;  /* 0x000088800f0f7816 */ /* 0x000fe400000000ff */
[----:B------:R-:W-:Y:S01]  /*2100*/  ISETP.LT.OR P2, PT, R3, 0x2, !P1 ;  /* 0x000000020300780c */ /* 0x000fe20004f41670 */
[----:B------:R-:W-:Y:S01]  /*2110*/  IMAD.WIDE.U32 R10, R14, R98, R10 ;  /* 0x000000620e0a7225 */ /* 0x000fe200078e000a */
[----:B------:R-:W-:-:S03]  /*2120*/  ISETP.GE.AND P0, PT, R102, 0x9, PT ;  /* 0x000000096600780c */ /* 0x000fc60003f06270 */
[----:B------:R-:W-:Y:S01]  /*2130*/  IMAD R14, R15, R88, RZ ;  /* 0x000000580f0e7224 */ /* 0x000fe200078e02ff */
[----:B------:R-:W-:Y:S01]  /*2140*/  IADD3 R10, P3, P4, R20, R100, R10 ;  /* 0x00000064140a7210 */ /* 0x000fe20007c7e00a */
[----:B------:R-:W-:Y:S02]  /*2150*/  IMAD.IADD R20, R97, 0x1, R11 ;  /* 0x0000000161147824 */ /* 0x000fe400078e020b */
[----:B------:R-:W-:-:S05]  /*2160*/  @!P5 IMAD R15, R24, R19, R14 ;  /* 0x00000013180fd224 */ /* 0x000fca00078e020e */
[----:B------:R1:W-:Y:S01]  /*2170*/  @!P5 STG.E.U8 desc[UR38][R4.64], R15 ;  /* 0x0000000f0400d986 */ /* 0x0003e2000c101126 */
[----:B------:R-:W-:Y:S05]  /*2180*/  @P2 BRA `(.L_x_34) ;  /* 0x00000000000c2947 */ /* 0x000fea0003800000 */
[----:B------:R-:W1:Y:S02]  /*2190*/  LDG.E.U8 R95, desc[UR38][R8.64+0x1] ;  /* 0x00000126085f7981 */ /* 0x000e64000c1e1100 */
[----:B-1----:R-:W-:-:S05]  /*21a0*/  PRMT R15, R95, 0x8880, RZ ;  /* 0x000088805f0f7816 */ /* 0x002fca00000000ff */
[----:B------:R-:W-:-:S07]  /*21b0*/  IMAD R14, R15, R88, RZ ;  /* 0x000000580f0e7224 */ /* 0x000fce00078e02ff */
.L_x_34:
[----:B------:R-:W-:Y:S05]  /*21c0*/  BSYNC B1 ;  /* 0x0000000000017941 */ /* 0x000fea0003800000 */
.L_x_33:
[----:B------:R-:W-:Y:S01]  /*21d0*/  ISETP.LT.OR P5, PT, R3, 0x1, !P0 ;  /* 0x000000010300780c */ /* 0x000fe200047a1670 */
[----:B------:R-:W-:Y:S01]  /*21e0*/  @!P2 IMAD R25, R25, R19, R14 ;  /* 0x000000131919a224 */ /* 0x000fe200078e020e */
[----:B------:R-:W-:Y:S01]  /*21f0*/  BSSY B1, `(.L_x_35) ;  /* 0x000000a000017945 */ /* 0x000fe20003800000 */
[----:B------:R-:W-:Y:S02]  /*2200*/  IADD3.X R11, R13, R101, R20, P3, P4 ;  /* 0x000000650d0b7210 */ /* 0x000fe40001fe8414 */
[C---:B------:R-:W-:Y:S01]  /*2210*/  ISETP.LT.OR P3, PT, R3.reuse, 0x2, !P0 ;  /* 0x000000020300780c */ /* 0x040fe20004761670 */
[----:B------:R2:W-:Y:S01]  /*2220*/  @!P2 STG.E.U8 desc[UR38][R4.64+0x1], R25 ;  /* 0x000001190400a986 */ /* 0x0005e2000c101126 */
[C---:B------:R-:W-:Y:S02]  /*2230*/  ISETP.LT.OR P4, PT, R3.reuse, 0x9, !P1 ;  /* 0x000000090300780c */ /* 0x040fe40004f81670 */
[----:B------:R-:W-:-:S04]  /*2240*/  ISETP.LT.OR P2, PT, R3, 0xa, !P1 ;  /* 0x0000000a0300780c */ /* 0x000fc80004f41670 */
[----:B------:R-:W-:Y:S09]  /*2250*/  @P5 BRA `(.L_x_36) ;  /* 0x00000000000c5947 */ /* 0x000ff20003800000 */
[----:B------:R-:W3:Y:S02]  /*2260*/  LDG.E.U8 R95, desc[UR38][R10.64] ;  /* 0x000000260a5f7981 */ /* 0x000ee4000c1e1100 */
[----:B---3--:R-:W-:-:S05]  /*2270*/  PRMT R13, R95, 0x8880, RZ ;  /* 0x000088805f0d7816 */ /* 0x008fca00000000ff */
[----:B------:R-:W-:-:S07]  /*2280*/  IMAD R14, R13, R88, RZ ;  /* 0x000000580d0e7224 */ /* 0x000fce00078e02ff */
.L_x_36:
[----:B------:R-:W-:Y:S05]  /*2290*/  BSYNC B1 ;  /* 0x0000000000017941 */ /* 0x000fea0003800000 */
.L_x_35:
[----:B------:R-:W-:Y:S01]  /*22a0*/  @!P5 IMAD R13, R26, R19, R14 ;  /* 0x000000131a0dd224 */ /* 0x000fe200078e020e */
[----:B------:R-:W-:Y:S04]  /*22b0*/  BSSY B1, `(.L_x_37) ;  /* 0x0000006000017945 */ /* 0x000fe80003800000 */
[----:B------:R3:W-:Y:S01]  /*22c0*/  @!P5 STG.E.U8 desc[UR38][R6.64], R13 ;  /* 0x0000000d0600d986 */ /* 0x0007e2000c101126 */
[----:B------:R-:W-:Y:S05]  /*22d0*/  @P3 BRA `(.L_x_38) ;  /* 0x00000000000c3947 */ /* 0x000fea0003800000 */
[----:B------:R-:W3:Y:S02]  /*22e0*/  LDG.E.U8 R95, desc[UR38][R10.64+0x1] ;  /* 0x000001260a5f7981 */ /* 0x000ee4000c1e1100 */
[----:B---3--:R-:W-:-:S05]  /*22f0*/  PRMT R13, R95, 0x8880, RZ ;  /* 0x000088805f0d7816 */ /* 0x008fca00000000ff */
[----:B------:R-:W-:-:S07]  /*2300*/  IMAD R14, R13, R88, RZ ;  /* 0x000000580d0e7224 */ /* 0x000fce00078e02ff */
.L_x_38:
[----:B------:R-:W-:Y:S05]  /*2310*/  BSYNC B1 ;  /* 0x0000000000017941 */ /* 0x000fea0003800000 */
.L_x_37:
[----:B------:R-:W-:Y:S01]  /*2320*/  @!P3 IMAD R27, R27, R19, R14 ;  /* 0x000000131b1bb224 */ /* 0x000fe200078e020e */
[----:B------:R-:W-:Y:S04]  /*2330*/  BSSY B1, `(.L_x_39) ;  /* 0x0000006000017945 */ /* 0x000fe80003800000 */
[----:B------:R4:W-:Y:S01]  /*2340*/  @!P3 STG.E.U8 desc[UR38][R6.64+0x1], R27 ;  /* 0x0000011b0600b986 */ /* 0x0009e2000c101126 */
[----:B------:R-:W-:Y:S05]  /*2350*/  @P4 BRA `(.L_x_40) ;  /* 0x00000000000c4947 */ /* 0x000fea0003800000 */
[----:B------:R-:W3:Y:S02]  /*2360*/  LDG.E.U8 R95, desc[UR38][R8.64+0x8] ;  /* 0x00000826085f7981 */ /* 0x000ee4000c1e1100 */
[----:B---3--:R-:W-:-:S05]  /*2370*/  PRMT R13, R95, 0x8880, RZ ;  /* 0x000088805f0d7816 */ /* 0x008fca00000000ff */
[----:B------:R-:W-:-:S07]  /*2380*/  IMAD R14, R13, R88, RZ ;  /* 0x000000580d0e7224 */ /* 0x000fce00078e02ff */
.L_x_40:
[----:B------:R-:W-:Y:S05]  /*2390*/  BSYNC B1 ;  /* 0x0000000000017941 */ /* 0x000fea0003800000 */
.L_x_39:
[----:B---3--:R-:W-:Y:S01]  /*23a0*/  @!P4 IMAD R13, R28, R19, R14 ;  /* 0x000000131c0dc224 */ /* 0x008fe200078e020e */
[----:B------:R-:W-:Y:S04]  /*23b0*/  BSSY B1, `(.L_x_41) ;  /* 0x0000006000017945 */ /* 0x000fe80003800000 */
[----:B------:R3:W-:Y:S01]  /*23c0*/  @!P4 STG.E.U8 desc[UR38][R4.64+0x8], R13 ;  /* 0x0000080d0400c986 */ /* 0x0007e2000c101126 */
[----:B------:R-:W-:Y:S05]  /*23d0*/  @P2 BRA `(.L_x_42) ;  /* 0x00000000000c2947 */ /* 0x000fea0003800000 */
[----:B------:R-:W3:Y:S02]  /*23e0*/  LDG.E.U8 R95, desc[UR38][R8.64+0x9] ;  /* 0x00000926085f7981 */ /* 0x000ee4000c1e1100 */
[----:B---3--:R-:W-:-:S05]  /*23f0*/  PRMT R13, R95, 0x8880, RZ ;  /* 0x000088805f0d7816 */ /* 0x008fca00000000ff */
[----:B------:R-:W-:-:S07]  /*2400*/  IMAD R14, R13, R88, RZ ;  /* 0x000000580d0e7224 */ /* 0x000fce00078e02ff */
.L_x_42:
[----:B------:R-:W-:Y:S05]  /*2410*/  BSYNC B1 ;  /* 0x0000000000017941 */ /* 0x000fea0003800000 */
.L_x_41:
[----:B------:R-:W-:Y:S01]  /*2420*/  ISETP.LT.OR P4, PT, R3, 0x9, !P0 ;  /* 0x000000090300780c */ /* 0x000fe20004781670 */
[----:B------:R-:W-:Y:S01]  /*2430*/  @!P2 IMAD R29, R29, R19, R14 ;  /* 0x000000131d1da224 */ /* 0x000fe200078e020e */
[----:B------:R-:W-:Y:S01]  /*2440*/  BSSY B1, `(.L_x_43) ;  /* 0x0000009000017945 */ /* 0x000fe20003800000 */
[C---:B------:R-:W-:Y:S02]  /*2450*/  ISETP.LT.OR P3, PT, R3.reuse, 0xa, !P0 ;  /* 0x0000000a0300780c */ /* 0x040fe40004761670 */
[C---:B------:R-:W-:Y:S01]  /*2460*/  ISETP.LT.OR P5, PT, R3.reuse, 0x11, !P1 ;  /* 0x000000110300780c */ /* 0x040fe20004fa1670 */
[----:B------:R0:W-:Y:S01]  /*2470*/  @!P2 STG.E.U8 desc[UR38][R4.64+0x9], R29 ;  /* 0x0000091d0400a986 */ /* 0x0001e2000c101126 */
[----:B------:R-:W-:-:S06]  /*2480*/  ISETP.LT.OR P2, PT, R3, 0x12, !P1 ;  /* 0x000000120300780c */ /* 0x000fcc0004f41670 */
[----:B------:R-:W-:Y:S07]  /*2490*/  @P4 BRA `(.L_x_44) ;  /* 0x00000000000c4947 */ /* 0x000fee0003800000 */
[----:B------:R-:W3:Y:S02]  /*24a0*/  LDG.E.U8 R95, desc[UR38][R10.64+0x8] ;  /* 0x000008260a5f7981 */ /* 0x000ee4000c1e1100 */
[----:B---3--:R-:W-:-:S05]  /*24b0*/  PRMT R13, R95, 0x8880, RZ ;  /* 0x000088805f0d7816 */ /* 0x008fca00000000ff */
[----:B------:R-:W-:-:S07]  /*24c0*/  IMAD R14, R13, R88, RZ ;  /* 0x000000580d0e7224 */ /* 0x000fce00078e02ff */
.L_x_44:
[----:B------:R-:W-:Y:S05]  /*24d0*/  BSYNC B1 ;  /* 0x0000000000017941 */ /* 0x000fea0003800000 */
.L_x_43:
[----:B---3--:R-:W-:Y:S01]  /*24e0*/  @!P4 IMAD R13, R30, R19, R14 ;  /* 0x000000131e0dc224 */ /* 0x008fe200078e020e */
[----:B------:R-:W-:Y:S04]  /*24f0*/  BSSY B1, `(.L_x_45) ;  /* 0x0000006000017945 */ /* 0x000fe80003800000 */
[----:B------:R3:W-:Y:S01]  /*2500*/  @!P4 STG.E.U8 desc[UR38][R6.64+0x8], R13 ;  /* 0x0000080d0600c986 */ /* 0x0007e2000c101126 */
[----:B------:R-:W-:Y:S05]  /*2510*/  @P3 BRA `(.L_x_46) ;  /* 0x00000000000c3947 */ /* 0x000fea0003800000 */
[----:B------:R-:W3:Y:S02]  /*2520*/  LDG.E.U8 R95, desc[UR38][R10.64+0x9] ;  /* 0x000009260a5f7981 */ /* 0x000ee4000c1e1100 */
[----:B---3--:R-:W-:-:S05]  /*2530*/  PRMT R13, R95, 0x8880, RZ ;  /* 0x000088805f0d7816 */ /* 0x008fca00000000ff */
[----:B------:R-:W-:-:S07]  /*2540*/  IMAD R14, R13, R88, RZ ;  /* 0x000000580d0e7224 */ /* 0x000fce00078e02ff */
.L_x_46:
[----:B------:R-:W-:Y:S05]  /*2550*/  BSYNC B1 ;  /* 0x0000000000017941 */ /* 0x000fea0003800000 */
.L_x_45:
[----:B------:R-:W-:Y:S01]  /*2560*/  @!P3 IMAD R31, R31, R19, R14 ;  /* 0x000000131f1fb224 */ /* 0x000fe200078e020e */
[----:B------:R-:W-:Y:S04]  /*2570*/  BSSY B1, `(.L_x_47) ;  /* 0x0000006000017945 */ /* 0x000fe80003800000 */
[----:B------:R0:W-:Y:S01]  /*2580*/  @!P3 STG.E.U8 desc[UR38][R6.64+0x9], R31 ;  /* 0x0000091f0600b986 */ /* 0x0001e2000c101126 */
[----:B------:R-:W-:Y:S05]  /*2590*/  @P5 BRA `(.L_x_48) ;  /* 0x00000000000c5947 */ /* 0x000fea0003800000 */
[----:B------:R-:W3:Y:S02]  /*25a0*/  LDG.E.U8 R95, desc[UR38][R8.64+0x10] ;  /* 0x00001026085f7981 */ /* 0x000ee4000c1e1100 */
[----:B---3--:R-:W-:-:S05]  /*25b0*/  PRMT R13, R95, 0x8880, RZ ;  /* 0x000088805f0d7816 */ /* 0x008fca00000000ff */
[----:B------:R-:W-:-:S07]  /*25c0*/  IMAD R14, R13, R88, RZ ;  /* 0x000000580d0e7224 */ /* 0x000fce00078e02ff */
.L_x_48:
[----:B------:R-:W-:Y:S05]  /*25d0*/  BSYNC B1 ;  /* 0x0000000000017941 */ /* 0x000fea0003800000 */
.L_x_47:
[----:B---3--:R-:W-:Y:S01]  /*25e0*/  @!P5 IMAD R13, R32, R19, R14 ;  /* 0x00000013200dd224 */ /* 0x008fe200078e020e */
[----:B------:R-:W-:Y:S04]  /*25f0*/  BSSY B1, `(.L_x_49) ;  /* 0x0000006000017945 */ /* 0x000fe80003800000 */
[----:B------:R3:W-:Y:S01]  /*2600*/  @!P5 STG.E.U8 desc[UR38][R4.64+0x10], R13 ;  /* 0x0000100d0400d986 */ /* 0x0007e2000c101126 */
[----:B------:R-:W-:Y:S05]  /*2610*/  @P2 BRA `(.L_x_50) ;  /* 0x00000000000c2947 */ /* 0x000fea0003800000 */
[----:B------:R-:W3:Y:S02]  /*2620*/  LDG.E.U8 R95, desc[UR38][R8.64+0x11] ;  /* 0x00001126085f7981 */ /* 0x000ee4000c1e1100 */
[----:B---3--:R-:W-:-:S05]  /*2630*/  PRMT R13, R95, 0x8880, RZ ;  /* 0x000088805f0d7816 */ /* 0x008fca00000000ff */
[----:B------:R-:W-:-:S07]  /*2640*/  IMAD R14, R13, R88, RZ ;  /* 0x000000580d0e7224 */ /* 0x000fce00078e02ff */
.L_x_50:
[----:B------:R-:W-:Y:S05]  /*2650*/  BSYNC B1 ;  /* 0x0000000000017941 */ /* 0x000fea0003800000 */
.L_x_49:
        /* <DEDUP_REMOVED lines=11> */
.L_x_52:
[----:B------:R-:W-:Y:S05]  /*2710*/  BSYNC B1 ;  /* 0x0000000000017941 */ /* 0x000fea0003800000 */
.L_x_51:
[----:B---3--:R-:W-:Y:S01]  /*2720*/  @!P4 IMAD R13, R34, R19, R14 ;  /* 0x00000013220dc224 */ /* 0x008fe200078e020e */
[----:B------:R-:W-:Y:S04]  /*2730*/  BSSY B1, `(.L_x_53) ;  /* 0x0000006000017945 */ /* 0x000fe80003800000 */
[----:B------:R3:W-:Y:S01]  /*2740*/  @!P4 STG.E.U8 desc[UR38][R6.64+0x10], R13 ;  /* 0x0000100d0600c986 */ /* 0x0007e2000c101126 */
[----:B------:R-:W-:Y:S05]  /*2750*/  @P3 BRA `(.L_x_54) ;  /* 0x00000000000c3947 */ /* 0x000fea0003800000 */
[----:B------:R-:W3:Y:S02]  /*2760*/  LDG.E.U8 R95, desc[UR38][R10.64+0x11] ;  /* 0x000011260a5f7981 */ /* 0x000ee4000c1e1100 */
[----:B---3--:R-:W-:-:S05]  /*2770*/  PRMT R13, R95, 0x8880, RZ ;  /* 0x000088805f0d7816 */ /* 0x008fca00000000ff */
[----:B------:R-:W-:-:S07]  /*2780*/  IMAD R14, R13, R88, RZ ;  /* 0x000000580d0e7224 */ /* 0x000fce00078e02ff */
.L_x_54:
[----:B------:R-:W-:Y:S05]  /*2790*/  BSYNC B1 ;  /* 0x0000000000017941 */ /* 0x000fea0003800000 */
.L_x_53:
[----:B------:R-:W-:Y:S01]  /*27a0*/  @!P3 IMAD R35, R35, R19, R14 ;  /* 0x000000132323b224 */ /* 0x000fe200078e020e */
[----:B------:R-:W-:Y:S04]  /*27b0*/  BSSY B1, `(.L_x_55) ;  /* 0x0000006000017945 */ /* 0x000fe80003800000 */
[----:B------:R0:W-:Y:S01]  /*27c0*/  @!P3 STG.E.U8 desc[UR38][R6.64+0x11], R35 ;  /* 0x000011230600b986 */ /* 0x0001e2000c101126 */
[----:B------:R-:W-:Y:S05]  /*27d0*/  @P5 BRA `(.L_x_56) ;  /* 0x00000000000c5947 */ /* 0x000fea0003800000 */
[----:B------:R-:W3:Y:S02]  /*27e0*/  LDG.E.U8 R95, desc[UR38][R8.64+0x18] ;  /* 0x00001826085f7981 */ /* 0x000ee4000c1e1100 */
[----:B---3--:R-:W-:-:S05]  /*27f0*/  PRMT R13, R95, 0x8880, RZ ;  /* 0x000088805f0d7816 */ /* 0x008fca00000000ff */
[----:B------:R-:W-:-:S07]  /*2800*/  IMAD R14, R13, R88, RZ ;  /* 0x000000580d0e7224 */ /* 0x000fce00078e02ff */
.L_x_56:
[----:B------:R-:W-:Y:S05]  /*2810*/  BSYNC B1 ;  /* 0x0000000000017941 */ /* 0x000fea0003800000 */
.L_x_55:
[----:B---3--:R-:W-:Y:S01]  /*2820*/  @!P5 IMAD R13, R36, R19, R14 ;  /* 0x00000013240dd224 */ /* 0x008fe200078e020e */
[----:B------:R-:W-:Y:S04]  /*2830*/  BSSY B1, `(.L_x_57) ;  /* 0x0000006000017945 */ /* 0x000fe80003800000 */
[----:B------:R3:W-:Y:S01]  /*2840*/  @!P5 STG.E.U8 desc[UR38][R4.64+0x18], R13 ;  /* 0x0000180d0400d986 */ /* 0x0007e2000c101126 */
[----:B------:R-:W-:Y:S05]  /*2850*/  @P2 BRA `(.L_x_58) ;  /* 0x00000000000c2947 */ /* 0x000fea0003800000 */
[----:B------:R-:W3:Y:S02]  /*2860*/  LDG.E.U8 R95, desc[UR38][R8.64+0x19] ;  /* 0x00001926085f7981 */ /* 0x000ee4000c1e1100 */
[----:B---3--:R-:W-:-:S05]  /*2870*/  PRMT R13, R95, 0x8880, RZ ;  /* 0x000088805f0d7816 */ /* 0x008fca00000000ff */
[----:B------:R-:W-:-:S07]  /*2880*/  IMAD R14, R13, R88, RZ ;  /* 0x000000580d0e7224 */ /* 0x000fce00078e02ff */
.L_x_58:
[----:B------:R-:W-:Y:S05]  /*2890*/  BSYNC B1 ;  /* 0x0000000000017941 */ /* 0x000fea0003800000 */
.L_x_57:
        /* <DEDUP_REMOVED lines=11> */
.L_x_60:
[----:B------:R-:W-:Y:S05]  /*2950*/  BSYNC B1 ;  /* 0x0000000000017941 */ /* 0x000fea0003800000 */
.L_x_59:
[----:B---3--:R-:W-:Y:S01]  /*2960*/  @!P4 IMAD R13, R38, R19, R14 ;  /* 0x00000013260dc224 */ /* 0x008fe200078e020e */
[----:B------:R-:W-:Y:S04]  /*2970*/  BSSY B1, `(.L_x_61) ;  /* 0x0000006000017945 */ /* 0x000fe80003800000 */
[----:B------:R3:W-:Y:S01]  /*2980*/  @!P4 STG.E.U8 desc[UR38][R6.64+0x18], R13 ;  /* 0x0000180d0600c986 */ /* 0x0007e2000c101126 */
[----:B------:R-:W-:Y:S05]  /*2990*/  @P3 BRA `(.L_x_62) ;  /* 0x00000000000c3947 */ /* 0x000fea0003800000 */
[----:B------:R-:W3:Y:S02]  /*29a0*/  LDG.E.U8 R95, desc[UR38][R10.64+0x19] ;  /* 0x000019260a5f7981 */ /* 0x000ee4000c1e1100 */
[----:B---3--:R-:W-:-:S05]  /*29b0*/  PRMT R13, R95, 0x8880, RZ ;  /* 0x000088805f0d7816 */ /* 0x008fca00000000ff */
[----:B------:R-:W-:-:S07]  /*29c0*/  IMAD R14, R13, R88, RZ ;  /* 0x000000580d0e7224 */ /* 0x000fce00078e02ff */
.L_x_62:
[----:B------:R-:W-:Y:S05]  /*29d0*/  BSYNC B1 ;  /* 0x0000000000017941 */ /* 0x000fea0003800000 */
.L_x_61:
[----:B------:R-:W-:Y:S01]  /*29e0*/  @!P3 IMAD R39, R39, R19, R14 ;  /* 0x000000132727b224 */ /* 0x000fe200078e020e */
[----:B------:R-:W-:Y:S04]  /*29f0*/  BSSY B1, `(.L_x_63) ;  /* 0x0000006000017945 */ /* 0x000fe80003800000 */
[----:B------:R0:W-:Y:S01]  /*2a00*/  @!P3 STG.E.U8 desc[UR38][R6.64+0x19], R39 ;  /* 0x000019270600b986 */ /* 0x0001e2000c101126 */
[----:B------:R-:W-:Y:S05]  /*2a10*/  @P5 BRA `(.L_x_64) ;  /* 0x00000000000c5947 */ /* 0x000fea0003800000 */
[----:B------:R-:W3:Y:S02]  /*2a20*/  LDG.E.U8 R95, desc[UR38][R8.64+0x20] ;  /* 0x00002026085f7981 */ /* 0x000ee4000c1e1100 */
[----:B---3--:R-:W-:-:S05]  /*2a30*/  PRMT R13, R95, 0x8880, RZ ;  /* 0x000088805f0d7816 */ /* 0x008fca00000000ff */
[----:B------:R-:W-:-:S07]  /*2a40*/  IMAD R14, R13, R88, RZ ;  /* 0x000000580d0e7224 */ /* 0x000fce00078e02ff */
.L_x_64:
[----:B------:R-:W-:Y:S05]  /*2a50*/  BSYNC B1 ;  /* 0x0000000000017941 */ /* 0x000fea0003800000 */
.L_x_63:
[----:B---3--:R-:W-:Y:S01]  /*2a60*/  @!P5 IMAD R13, R40, R19, R14 ;  /* 0x00000013280dd224 */ /* 0x008fe200078e020e */
[----:B------:R-:W-:Y:S04]  /*2a70*/  BSSY B1, `(.L_x_65) ;  /* 0x0000006000017945 */ /* 0x000fe80003800000 */
[----:B------:R3:W-:Y:S01]  /*2a80*/  @!P5 STG.E.U8 desc[UR38][R4.64+0x20], R13 ;  /* 0x0000200d0400d986 */ /* 0x0007e2000c101126 */
[----:B------:R-:W-:Y:S05]  /*2a90*/  @P2 BRA `(.L_x_66) ;  /* 0x00000000000c2947 */ /* 0x000fea0003800000 */
[----:B------:R-:W3:Y:S02]  /*2aa0*/  LDG.E.U8 R95, desc[UR38][R8.64+0x21] ;  /* 0x00002126085f7981 */ /* 0x000ee4000c1e1100 */
[----:B---3--:R-:W-:-:S05]  /*2ab0*/  PRMT R13, R95, 0x8880, RZ ;  /* 0x000088805f0d7816 */ /* 0x008fca00000000ff */
[----:B------:R-:W-:-:S07]  /*2ac0*/  IMAD R14, R13, R88, RZ ;  /* 0x000000580d0e7224 */ /* 0x000fce00078e02ff */
.L_x_66:
[----:B------:R-:W-:Y:S05]  /*2ad0*/  BSYNC B1 ;  /* 0x0000000000017941 */ /* 0x000fea0003800000 */
.L_x_65:
        /* <DEDUP_REMOVED lines=11> */
.L_x_68:
[----:B------:R-:W-:Y:S05]  /*2b90*/  BSYNC B1 ;  /* 0x0000000000017941 */ /* 0x000fea0003800000 */
.L_x_67:
[----:B---3--:R-:W-:Y:S01]  /*2ba0*/  @!P4 IMAD R13, R42, R19, R14 ;  /* 0x000000132a0dc224 */ /* 0x008fe200078e020e */
[----:B------:R-:W-:Y:S04]  /*2bb0*/  BSSY B1, `(.L_x_69) ;  /* 0x0000006000017945 */ /* 0x000fe80003800000 */
[----:B------:R3:W-:Y:S01]  /*2bc0*/  @!P4 STG.E.U8 desc[UR38][R6.64+0x20], R13 ;  /* 0x0000200d0600c986 */ /* 0x0007e2000c101126 */
[----:B------:R-:W-:Y:S05]  /*2bd0*/  @P3 BRA `(.L_x_70) ;  /* 0x00000000000c3947 */ /* 0x000fea0003800000 */
[----:B------:R-:W3:Y:S02]  /*2be0*/  LDG.E.U8 R95, desc[UR38][R10.64+0x21] ;  /* 0x000021260a5f7981 */ /* 0x000ee4000c1e1100 */
[----:B---3--:R-:W-:-:S05]  /*2bf0*/  PRMT R13, R95, 0x8880, RZ ;  /* 0x000088805f0d7816 */ /* 0x008fca00000000ff */
[----:B------:R-:W-:-:S07]  /*2c00*/  IMAD R14, R13, R88, RZ ;  /* 0x000000580d0e7224 */ /* 0x000fce00078e02ff */
.L_x_70:
[----:B------:R-:W-:Y:S05]  /*2c10*/  BSYNC B1 ;  /* 0x0000000000017941 */ /* 0x000fea0003800000 */
.L_x_69:
[----:B------:R-:W-:Y:S01]  /*2c20*/  @!P3 IMAD R43, R43, R19, R14 ;  /* 0x000000132b2bb224 */ /* 0x000fe200078e020e */
[----:B------:R-:W-:Y:S04]  /*2c30*/  BSSY B1, `(.L_x_71) ;  /* 0x0000006000017945 */ /* 0x000fe80003800000 */
[----:B------:R0:W-:Y:S01]  /*2c40*/  @!P3 STG.E.U8 desc[UR38][R6.64+0x21], R43 ;  /* 0x0000212b0600b986 */ /* 0x0001e2000c101126 */
[----:B------:R-:W-:Y:S05]  /*2c50*/  @P5 BRA `(.L_x_72) ;  /* 0x00000000000c5947 */ /* 0x000fea0003800000 */
[----:B------:R-:W3:Y:S02]  /*2c60*/  LDG.E.U8 R95, desc[UR38][R8.64+0x28] ;  /* 0x00002826085f7981 */ /* 0x000ee4000c1e1100 */
[----:B---3--:R-:W-:-:S05]  /*2c70*/  PRMT R13, R95, 0x8880, RZ ;  /* 0x000088805f0d7816 */ /* 0x008fca00000000ff */
[----:B------:R-:W-:-:S07]  /*2c80*/  IMAD R14, R13, R88, RZ ;  /* 0x000000580d0e7224 */ /* 0x000fce00078e02ff */
.L_x_72:
[----:B------:R-:W-:Y:S05]  /*2c90*/  BSYNC B1 ;  /* 0x0000000000017941 */ /* 0x000fea0003800000 */
.L_x_71:
[----:B---3--:R-:W-:Y:S01]  /*2ca0*/  @!P5 IMAD R13, R44, R19, R14 ;  /* 0x000000132c0dd224 */ /* 0x008fe200078e020e */
[----:B------:R-:W-:Y:S04]  /*2cb0*/  BSSY B1, `(.L_x_73) ;  /* 0x0000006000017945 */ /* 0x000fe80003800000 */
[----:B------:R3:W-:Y:S01]  /*2cc0*/  @!P5 STG.E.U8 desc[UR38][R4.64+0x28], R13 ;  /* 0x0000280d0400d986 */ /* 0x0007e2000c101126 */
[----:B------:R-:W-:Y:S05]  /*2cd0*/  @P2 BRA `(.L_x_74) ;  /* 0x00000000000c2947 */ /* 0x000fea0003800000 */
[----:B------:R-:W3:Y:S02]  /*2ce0*/  LDG.E.U8 R95, desc[UR38][R8.64+0x29] ;  /* 0x00002926085f7981 */ /* 0x000ee4000c1e1100 */
[----:B---3--:R-:W-:-:S05]  /*2cf0*/  PRMT R13, R95, 0x8880, RZ ;  /* 0x000088805f0d7816 */ /* 0x008fca00000000ff */
[----:B------:R-:W-:-:S07]  /*2d00*/  IMAD R14, R13, R88, RZ ;  /* 0x000000580d0e7224 */ /* 0x000fce00078e02ff */
.L_x_74:
[----:B------:R-:W-:Y:S05]  /*2d10*/  BSYNC B1 ;  /* 0x0000000000017941 */ /* 0x000fea0003800000 */
.L_x_73:
        /* <DEDUP_REMOVED lines=11> */
.L_x_76:
[----:B------:R-:W-:Y:S05]  /*2dd0*/  BSYNC B1 ;  /* 0x0000000000017941 */ /* 0x000fea0003800000 */
.L_x_75:
[----:B---3--:R-:W-:Y:S01]  /*2de0*/  @!P4 IMAD R13, R46, R19, R14 ;  /* 0x000000132e0dc224 */ /* 0x008fe200078e020e */
[----:B------:R-:W-:Y:S04]  /*2df0*/  BSSY B1, `(.L_x_77) ;  /* 0x0000006000017945 */ /* 0x000fe80003800000 */
[----:B------:R3:W-:Y:S01]  /*2e00*/  @!P4 STG.E.U8 desc[UR38][R6.64+0x28], R13 ;  /* 0x0000280d0600c986 */ /* 0x0007e2000c101126 */
[----:B------:R-:W-:Y:S05]  /*2e10*/  @P3 BRA `(.L_x_78) ;  /* 0x00000000000c3947 */ /* 0x000fea0003800000 */
[----:B------:R-:W3:Y:S02]  /*2e20*/  LDG.E.U8 R95, desc[UR38][R10.64+0x29] ;  /* 0x000029260a5f7981 */ /* 0x000ee4000c1e1100 */
[----:B---3--:R-:W-:-:S05]  /*2e30*/  PRMT R13, R95, 0x8880, RZ ;  /* 0x000088805f0d7816 */ /* 0x008fca00000000ff */
[----:B------:R-:W-:-:S07]  /*2e40*/  IMAD R14, R13, R88, RZ ;  /* 0x000000580d0e7224 */ /* 0x000fce00078e02ff */
.L_x_78:
[----:B------:R-:W-:Y:S05]  /*2e50*/  BSYNC B1 ;  /* 0x0000000000017941 */ /* 0x000fea0003800000 */
.L_x_77:
[----:B------:R-:W-:Y:S01]  /*2e60*/  @!P3 IMAD R47, R47, R19, R14 ;  /* 0x000000132f2fb224 */ /* 0x000fe200078e020e */
[----:B------:R-:W-:Y:S04]  /*2e70*/  BSSY B1, `(.L_x_79) ;  /* 0x0000006000017945 */ /* 0x000fe80003800000 */
[----:B------:R0:W-:Y:S01]  /*2e80*/  @!P3 STG.E.U8 desc[UR38][R6.64+0x29], R47 ;  /* 0x0000292f0600b986 */ /* 0x0001e2000c101126 */
[----:B------:R-:W-:Y:S05]  /*2e90*/  @P5 BRA `(.L_x_80) ;  /* 0x00000000000c5947 */ /* 0x000fea0003800000 */
[----:B------:R-:W3:Y:S02]  /*2ea0*/  LDG.E.U8 R95, desc[UR38][R8.64+0x30] ;  /* 0x00003026085f7981 */ /* 0x000ee4000c1e1100 */
[----:B---3--:R-:W-:-:S05]  /*2eb0*/  PRMT R13, R95, 0x8880, RZ ;  /* 0x000088805f0d7816 */ /* 0x008fca00000000ff */
[----:B------:R-:W-:-:S07]  /*2ec0*/  IMAD R14, R13, R88, RZ ;  /* 0x000000580d0e7224 */ /* 0x000fce00078e02ff */
.L_x_80:
[----:B------:R-:W-:Y:S05]  /*2ed0*/  BSYNC B1 ;  /* 0x0000000000017941 */ /* 0x000fea0003800000 */
.L_x_79:
[----:B---3--:R-:W-:Y:S01]  /*2ee0*/  @!P5 IMAD R13, R48, R19, R14 ;  /* 0x00000013300dd224 */ /* 0x008fe200078e020e */
[----:B------:R-:W-:Y:S04]  /*2ef0*/  BSSY B1, `(.L_x_81) ;  /* 0x0000006000017945 */ /* 0x000fe80003800000 */
[----:B------:R3:W-:Y:S01]  /*2f00*/  @!P5 STG.E.U8 desc[UR38][R4.64+0x30], R13 ;  /* 0x0000300d0400d986 */ /* 0x0007e2000c101126 */
[----:B------:R-:W-:Y:S05]  /*2f10*/  @P2 BRA `(.L_x_82) ;  /* 0x00000000000c2947 */ /* 0x000fea0003800000 */
[----:B------:R-:W3:Y:S02]  /*2f20*/  LDG.E.U8 R95, desc[UR38][R8.64+0x31] ;  /* 0x00003126085f7981 */ /* 0x000ee4000c1e1100 */
[----:B---3--:R-:W-:-:S05]  /*2f30*/  PRMT R13, R95, 0x8880, RZ ;  /* 0x000088805f0d7816 */ /* 0x008fca00000000ff */
[----:B------:R-:W-:-:S07]  /*2f40*/  IMAD R14, R13, R88, RZ ;  /* 0x000000580d0e7224 */ /* 0x000fce00078e02ff */
.L_x_82:
[----:B------:R-:W-:Y:S05]  /*2f50*/  BSYNC B1 ;  /* 0x0000000000017941 */ /* 0x000fea0003800000 */
.L_x_81:
        /* <DEDUP_REMOVED lines=11> */
.L_x_84:
[----:B------:R-:W-:Y:S05]  /*3010*/  BSYNC B1 ;  /* 0x0000000000017941 */ /* 0x000fea0003800000 */
.L_x_83:
[----:B---3--:R-:W-:Y:S01]  /*3020*/  @!P4 IMAD R13, R50, R19, R14 ;  /* 0x00000013320dc224 */ /* 0x008fe200078e020e */
[----:B------:R-:W-:Y:S04]  /*3030*/  BSSY B1, `(.L_x_85) ;  /* 0x0000006000017945 */ /* 0x000fe80003800000 */
[----:B------:R3:W-:Y:S01]  /*3040*/  @!P4 STG.E.U8 desc[UR38][R6.64+0x30], R13 ;  /* 0x0000300d0600c986 */ /* 0x0007e2000c101126 */
[----:B------:R-:W-:Y:S05]  /*3050*/  @P3 BRA `(.L_x_86) ;  /* 0x00000000000c3947 */ /* 0x000fea0003800000 */
[----:B------:R-:W3:Y:S02]  /*3060*/  LDG.E.U8 R95, desc[UR38][R10.64+0x31] ;  /* 0x000031260a5f7981 */ /* 0x000ee4000c1e1100 */
[----:B---3--:R-:W-:-:S05]  /*3070*/  PRMT R13, R95, 0x8880, RZ ;  /* 0x000088805f0d7816 */ /* 0x008fca00000000ff */
[----:B------:R-:W-:-:S07]  /*3080*/  IMAD R14, R13, R88, RZ ;  /* 0x000000580d0e7224 */ /* 0x000fce00078e02ff */
.L_x_86:
[----:B------:R-:W-:Y:S05]  /*3090*/  BSYNC B1 ;  /* 0x0000000000017941 */ /* 0x000fea0003800000 */
.L_x_85:
[----:B------:R-:W-:Y:S01]  /*30a0*/  @!P3 IMAD R51, R51, R19, R14 ;  /* 0x000000133333b224 */ /* 0x000fe200078e020e */
[----:B------:R-:W-:Y:S04]  /*30b0*/  BSSY B1, `(.L_x_87) ;  /* 0x0000006000017945 */ /* 0x000fe80003800000 */
[----:B------:R0:W-:Y:S01]  /*30c0*/  @!P3 STG.E.U8 desc[UR38][R6.64+0x31], R51 ;  /* 0x000031330600b986 */ /* 0x0001e2000c101126 */
[----:B------:R-:W-:Y:S05]  /*30d0*/  @P5 BRA `(.L_x_88) ;  /* 0x00000000000c5947 */ /* 0x000fea0003800000 */
[----:B------:R-:W3:Y:S02]  /*30e0*/  LDG.E.U8 R95, desc[UR38][R8.64+0x38] ;  /* 0x00003826085f7981 */ /* 0x000ee4000c1e1100 */
[----:B---3--:R-:W-:-:S05]  /*30f0*/  PRMT R13, R95, 0x8880, RZ ;  /* 0x000088805f0d7816 */ /* 0x008fca00000000ff */
[----:B------:R-:W-:-:S07]  /*3100*/  IMAD R14, R13, R88, RZ ;  /* 0x000000580d0e7224 */ /* 0x000fce00078e02ff */
.L_x_88:
[----:B------:R-:W-:Y:S05]  /*3110*/  BSYNC B1 ;  /* 0x0000000000017941 */ /* 0x000fea0003800000 */
.L_x_87:
[----:B---3--:R-:W-:Y:S01]  /*3120*/  @!P5 IMAD R13, R52, R19, R14 ;  /* 0x00000013340dd224 */ /* 0x008fe200078e020e */
[----:B------:R-:W-:Y:S04]  /*3130*/  BSSY B1, `(.L_x_89) ;  /* 0x0000006000017945 */ /* 0x000fe80003800000 */
[----:B------:R3:W-:Y:S01]  /*3140*/  @!P5 STG.E.U8 desc[UR38][R4.64+0x38], R13 ;  /* 0x0000380d0400d986 */ /* 0x0007e2000c101126 */
[----:B------:R-:W-:Y:S05]  /*3150*/  @P2 BRA `(.L_x_90) ;  /* 0x00000000000c2947 */ /* 0x000fea0003800000 */
[----:B------:R-:W3:Y:S02]  /*3160*/  LDG.E.U8 R95, desc[UR38][R8.64+0x39] ;  /* 0x00003926085f7981 */ /* 0x000ee4000c1e1100 */
[----:B---3--:R-:W-:-:S05]  /*3170*/  PRMT R13, R95, 0x8880, RZ ;  /* 0x000088805f0d7816 */ /* 0x008fca00000000ff */
[----:B------:R-:W-:-:S07]  /*3180*/  IMAD R14, R13, R88, RZ ;  /* 0x000000580d0e7224 */ /* 0x000fce00078e02ff */
.L_x_90:
[----:B------:R-:W-:Y:S05]  /*3190*/  BSYNC B1 ;  /* 0x0000000000017941 */ /* 0x000fea0003800000 */
.L_x_89:
        /* <DEDUP_REMOVED lines=11> */
.L_x_92:
[----:B------:R-:W-:Y:S05]  /*3250*/  BSYNC B1 ;  /* 0x0000000000017941 */ /* 0x000fea0003800000 */
.L_x_91:
[----:B---3--:R-:W-:Y:S01]  /*3260*/  @!P4 IMAD R13, R54, R19, R14 ;  /* 0x00000013360dc224 */ /* 0x008fe200078e020e */
[----:B------:R-:W-:Y:S04]  /*3270*/  BSSY B1, `(.L_x_93) ;  /* 0x0000006000017945 */ /* 0x000fe80003800000 */
[----:B------:R3:W-:Y:S01]  /*3280*/  @!P4 STG.E.U8 desc[UR38][R6.64+0x38], R13 ;  /* 0x0000380d0600c986 */ /* 0x0007e2000c101126 */
[----:B------:R-:W-:Y:S05]  /*3290*/  @P3 BRA `(.L_x_94) ;  /* 0x00000000000c3947 */ /* 0x000fea0003800000 */
[----:B------:R-:W3:Y:S02]  /*32a0*/  LDG.E.U8 R95, desc[UR38][R10.64+0x39] ;  /* 0x000039260a5f7981 */ /* 0x000ee4000c1e1100 */
[----:B---3--:R-:W-:-:S05]  /*32b0*/  PRMT R13, R95, 0x8880, RZ ;  /* 0x000088805f0d7816 */ /* 0x008fca00000000ff */
[----:B------:R-:W-:-:S07]  /*32c0*/  IMAD R14, R13, R88, RZ ;  /* 0x000000580d0e7224 */ /* 0x000fce00078e02ff */
.L_x_94:
[----:B------:R-:W-:Y:S05]  /*32d0*/  BSYNC B1 ;  /* 0x0000000000017941 */ /* 0x000fea0003800000 */
.L_x_93:
[----:B------:R-:W-:Y:S01]  /*32e0*/  @!P3 IMAD R55, R55, R19, R14 ;  /* 0x000000133737b224 */ /* 0x000fe200078e020e */
[----:B------:R-:W-:Y:S04]  /*32f0*/  BSSY B1, `(.L_x_95) ;  /* 0x0000006000017945 */ /* 0x000fe80003800000 */
[----:B------:R0:W-:Y:S01]  /*3300*/  @!P3 STG.E.U8 desc[UR38][R6.64+0x39], R55 ;  /* 0x000039370600b986 */ /* 0x0001e2000c101126 */
[----:B------:R-:W-:Y:S05]  /*3310*/  @P5 BRA `(.L_x_96) ;  /* 0x00000000000c5947 */ /* 0x000fea0003800000 */
[----:B------:R-:W3:Y:S02]  /*3320*/  LDG.E.U8 R95, desc[UR38][R8.64+0x40] ;  /* 0x00004026085f7981 */ /* 0x000ee4000c1e1100 */
[----:B---3--:R-:W-:-:S05]  /*3330*/  PRMT R13, R95, 0x8880, RZ ;  /* 0x000088805f0d7816 */ /* 0x008fca00000000ff */
[----:B------:R-:W-:-:S07]  /*3340*/  IMAD R14, R13, R88, RZ ;  /* 0x000000580d0e7224 */ /* 0x000fce00078e02ff */
.L_x_96:
[----:B------:R-:W-:Y:S05]  /*3350*/  BSYNC B1 ;  /* 0x0000000000017941 */ /* 0x000fea0003800000 */
.L_x_95:
[----:B---3--:R-:W-:Y:S01]  /*3360*/  @!P5 IMAD R13, R56, R19, R14 ;  /* 0x00000013380dd224 */ /* 0x008fe200078e020e */
[----:B------:R-:W-:Y:S04]  /*3370*/  BSSY B1, `(.L_x_97) ;  /* 0x0000006000017945 */ /* 0x000fe80003800000 */
[----:B------:R3:W-:Y:S01]  /*3380*/  @!P5 STG.E.U8 desc[UR38][R4.64+0x40], R13 ;  /* 0x0000400d0400d986 */ /* 0x0007e2000c101126 */
[----:B------:R-:W-:Y:S05]  /*3390*/  @P2 BRA `(.L_x_98) ;  /* 0x00000000000c2947 */ /* 0x000fea0003800000 */
[----:B------:R-:W3:Y:S02]  /*33a0*/  LDG.E.U8 R95, desc[UR38][R8.64+0x41] ;  /* 0x00004126085f7981 */ /* 0x000ee4000c1e1100 */
[----:B---3--:R-:W-:-:S05]  /*33b0*/  PRMT R13, R95, 0x8880, RZ ;  /* 0x000088805f0d7816 */ /* 0x008fca00000000ff */
[----:B------:R-:W-:-:S07]  /*33c0*/  IMAD R14, R13, R88, RZ ;  /* 0x000000580d0e7224 */ /* 0x000fce00078e02ff */
.L_x_98:
[----:B------:R-:W-:Y:S05]  /*33d0*/  BSYNC B1 ;  /* 0x0000000000017941 */ /* 0x000fea0003800000 */
.L_x_97:
        /* <DEDUP_REMOVED lines=11> */
.L_x_100:
[----:B------:R-:W-:Y:S05]  /*3490*/  BSYNC B1 ;  /* 0x0000000000017941 */ /* 0x000fea0003800000 */
.L_x_99:
[----:B---3--:R-:W-:Y:S01]  /*34a0*/  @!P4 IMAD R13, R58, R19, R14 ;  /* 0x000000133a0dc224 */ /* 0x008fe200078e020e */
[----:B------:R-:W-:Y:S04]  /*34b0*/  BSSY B1, `(.L_x_101) ;  /* 0x0000006000017945 */ /* 0x000fe80003800000 */
[----:B------:R3:W-:Y:S01]  /*34c0*/  @!P4 STG.E.U8 desc[UR38][R6.64+0x40], R13 ;  /* 0x0000400d0600c986 */ /* 0x0007e2000c101126 */
[----:B------:R-:W-:Y:S05]  /*34d0*/  @P3 BRA `(.L_x_102) ;  /* 0x00000000000c3947 */ /* 0x000fea0003800000 */
[----:B------:R-:W3:Y:S02]  /*34e0*/  LDG.E.U8 R95, desc[UR38][R10.64+0x41] ;  /* 0x000041260a5f7981 */ /* 0x000ee4000c1e1100 */
[----:B---3--:R-:W-:-:S05]  /*34f0*/  PRMT R13, R95, 0x8880, RZ ;  /* 0x000088805f0d7816 */ /* 0x008fca00000000ff */
[----:B------:R-:W-:-:S07]  /*3500*/  IMAD R14, R13, R88, RZ ;  /* 0x000000580d0e7224 */ /* 0x000fce00078e02ff */
.L_x_102:
[----:B------:R-:W-:Y:S05]  /*3510*/  BSYNC B1 ;  /* 0x0000000000017941 */ /* 0x000fea0003800000 */
.L_x_101:
[----:B------:R-:W-:Y:S01]  /*3520*/  @!P3 IMAD R59, R59, R19, R14 ;  /* 0x000000133b3bb224 */ /* 0x000fe200078e020e */
[----:B------:R-:W-:Y:S04]  /*3530*/  BSSY B1, `(.L_x_103) ;  /* 0x0000006000017945 */ /* 0x000fe80003800000 */
[----:B------:R0:W-:Y:S01]  /*3540*/  @!P3 STG.E.U8 desc[UR38][R6.64+0x41], R59 ;  /* 0x0000413b0600b986 */ /* 0x0001e2000c101126 */
[----:B------:R-:W-:Y:S05]  /*3550*/  @P5 BRA `(.L_x_104) ;  /* 0x00000000000c5947 */ /* 0x000fea0003800000 */
[----:B------:R-:W3:Y:S02]  /*3560*/  LDG.E.U8 R95, desc[UR38][R8.64+0x48] ;  /* 0x00004826085f7981 */ /* 0x000ee4000c1e1100 */
[----:B---3--:R-:W-:-:S05]  /*3570*/  PRMT R13, R95, 0x8880, RZ ;  /* 0x000088805f0d7816 */ /* 0x008fca00000000ff */
[----:B------:R-:W-:-:S07]  /*3580*/  IMAD R14, R13, R88, RZ ;  /* 0x000000580d0e7224 */ /* 0x000fce00078e02ff */
.L_x_104:
[----:B------:R-:W-:Y:S05]  /*3590*/  BSYNC B1 ;  /* 0x0000000000017941 */ /* 0x000fea0003800000 */
.L_x_103:
[----:B---3--:R-:W-:Y:S01]  /*35a0*/  @!P5 IMAD R13, R60, R19, R14 ;  /* 0x000000133c0dd224 */ /* 0x008fe200078e020e */
[----:B------:R-:W-:Y:S04]  /*35b0*/  BSSY B1, `(.L_x_105) ;  /* 0x0000006000017945 */ /* 0x000fe80003800000 */
[----:B------:R3:W-:Y:S01]  /*35c0*/  @!P5 STG.E.U8 desc[UR38][R4.64+0x48], R13 ;  /* 0x0000480d0400d986 */ /* 0x0007e2000c101126 */
[----:B------:R-:W-:Y:S05]  /*35d0*/  @P2 BRA `(.L_x_106) ;  /* 0x00000000000c2947 */ /* 0x000fea0003800000 */
[----:B------:R-:W3:Y:S02]  /*35e0*/  LDG.E.U8 R95, desc[UR38][R8.64+0x49] ;  /* 0x00004926085f7981 */ /* 0x000ee4000c1e1100 */
[----:B---3--:R-:W-:-:S05]  /*35f0*/  PRMT R13, R95, 0x8880, RZ ;  /* 0x000088805f0d7816 */ /* 0x008fca00000000ff */
[----:B------:R-:W-:-:S07]  /*3600*/  IMAD R14, R13, R88, RZ ;  /* 0x000000580d0e7224 */ /* 0x000fce00078e02ff */
.L_x_106:
[----:B------:R-:W-:Y:S05]  /*3610*/  BSYNC B1 ;  /* 0x0000000000017941 */ /* 0x000fea0003800000 */
.L_x_105:
        /* <DEDUP_REMOVED lines=11> */
.L_x_108:
[----:B------:R-:W-:Y:S05]  /*36d0*/  BSYNC B1 ;  /* 0x0000000000017941 */ /* 0x000fea0003800000 */
.L_x_107:
[----:B---3--:R-:W-:Y:S01]  /*36e0*/  @!P4 IMAD R13, R62, R19, R14 ;  /* 0x000000133e0dc224 */ /* 0x008fe200078e020e */
[----:B------:R-:W-:Y:S04]  /*36f0*/  BSSY B1, `(.L_x_109) ;  /* 0x0000006000017945 */ /* 0x000fe80003800000 */
[----:B------:R3:W-:Y:S01]  /*3700*/  @!P4 STG.E.U8 desc[UR38][R6.64+0x48], R13 ;  /* 0x0000480d0600c986 */ /* 0x0007e2000c101126 */
[----:B------:R-:W-:Y:S05]  /*3710*/  @P3 BRA `(.L_x_110) ;  /* 0x00000000000c3947 */ /* 0x000fea0003800000 */
[----:B------:R-:W3:Y:S02]  /*3720*/  LDG.E.U8 R95, desc[UR38][R10.64+0x49] ;  /* 0x000049260a5f7981 */ /* 0x000ee4000c1e1100 */
[----:B---3--:R-:W-:-:S05]  /*3730*/  PRMT R13, R95, 0x8880, RZ ;  /* 0x000088805f0d7816 */ /* 0x008fca00000000ff */
[----:B------:R-:W-:-:S07]  /*3740*/  IMAD R14, R13, R88, RZ ;  /* 0x000000580d0e7224 */ /* 0x000fce00078e02ff */
.L_x_110:
[----:B------:R-:W-:Y:S05]  /*3750*/  BSYNC B1 ;  /* 0x0000000000017941 */ /* 0x000fea0003800000 */
.L_x_109:
[----:B------:R-:W-:Y:S01]  /*3760*/  @!P3 IMAD R63, R63, R19, R14 ;  /* 0x000000133f3fb224 */ /* 0x000fe200078e020e */
[----:B------:R-:W-:Y:S04]  /*3770*/  BSSY B1, `(.L_x_111) ;  /* 0x0000006000017945 */ /* 0x000fe80003800000 */
[----:B------:R0:W-:Y:S01]  /*3780*/  @!P3 STG.E.U8 desc[UR38][R6.64+0x49], R63 ;  /* 0x0000493f0600b986 */ /* 0x0001e2000c101126 */
[----:B------:R-:W-:Y:S05]  /*3790*/  @P5 BRA `(.L_x_112) ;  /* 0x00000000000c5947 */ /* 0x000fea0003800000 */
[----:B------:R-:W3:Y:S02]  /*37a0*/  LDG.E.U8 R95, desc[UR38][R8.64+0x50] ;  /* 0x00005026085f7981 */ /* 0x000ee4000c1e1100 */
[----:B---3--:R-:W-:-:S05]  /*37b0*/  PRMT R13, R95, 0x8880, RZ ;  /* 0x000088805f0d7816 */ /* 0x008fca00000000ff */
[----:B------:R-:W-:-:S07]  /*37c0*/  IMAD R14, R13, R88, RZ ;  /* 0x000000580d0e7224 */ /* 0x000fce00078e02ff */
.L_x_112:
[----:B------:R-:W-:Y:S05]  /*37d0*/  BSYNC B1 ;  /* 0x0000000000017941 */ /* 0x000fea0003800000 */
.L_x_111:
[----:B---3--:R-:W-:Y:S01]  /*37e0*/  @!P5 IMAD R13, R64, R19, R14 ;  /* 0x00000013400dd224 */ /* 0x008fe200078e020e */
[----:B------:R-:W-:Y:S04]  /*37f0*/  BSSY B1, `(.L_x_113) ;  /* 0x0000006000017945 */ /* 0x000fe80003800000 */
[----:B------:R3:W-:Y:S01]  /*3800*/  @!P5 STG.E.U8 desc[UR38][R4.64+0x50], R13 ;  /* 0x0000500d0400d986 */ /* 0x0007e2000c101126 */
[----:B------:R-:W-:Y:S05]  /*3810*/  @P2 BRA `(.L_x_114) ;  /* 0x00000000000c2947 */ /* 0x000fea0003800000 */
[----:B------:R-:W3:Y:S02]  /*3820*/  LDG.E.U8 R95, desc[UR38][R8.64+0x51] ;  /* 0x00005126085f7981 */ /* 0x000ee4000c1e1100 */
[----:B---3--:R-:W-:-:S05]  /*3830*/  PRMT R13, R95, 0x8880, RZ ;  /* 0x000088805f0d7816 */ /* 0x008fca00000000ff */
[----:B------:R-:W-:-:S07]  /*3840*/  IMAD R14, R13, R88, RZ ;  /* 0x000000580d0e7224 */ /* 0x000fce00078e02ff */
.L_x_114:
[----:B------:R-:W-:Y:S05]  /*3850*/  BSYNC B1 ;  /* 0x0000000000017941 */ /* 0x000fea0003800000 */
.L_x_113:
        /* <DEDUP_REMOVED lines=11> */
.L_x_116:
[----:B------:R-:W-:Y:S05]  /*3910*/  BSYNC B1 ;  /* 0x0000000000017941 */ /* 0x000fea0003800000 */
.L_x_115:
[----:B---3--:R-:W-:Y:S01]  /*3920*/  @!P4 IMAD R13, R66, R19, R14 ;  /* 0x00000013420dc224 */ /* 0x008fe200078e020e */
[----:B------:R-:W-:Y:S04]  /*3930*/  BSSY B1, `(.L_x_117) ;  /* 0x0000006000017945 */ /* 0x000fe80003800000 */
[----:B------:R3:W-:Y:S01]  /*3940*/  @!P4 STG.E.U8 desc[UR38][R6.64+0x50], R13 ;  /* 0x0000500d0600c986 */ /* 0x0007e2000c101126 */
[----:B------:R-:W-:Y:S05]  /*3950*/  @P3 BRA `(.L_x_118) ;  /* 0x00000000000c3947 */ /* 0x000fea0003800000 */
[----:B------:R-:W3:Y:S02]  /*3960*/  LDG.E.U8 R95, desc[UR38][R10.64+0x51] ;  /* 0x000051260a5f7981 */ /* 0x000ee4000c1e1100 */
[----:B---3--:R-:W-:-:S05]  /*3970*/  PRMT R13, R95, 0x8880, RZ ;  /* 0x000088805f0d7816 */ /* 0x008fca00000000ff */
[----:B------:R-:W-:-:S07]  /*3980*/  IMAD R14, R13, R88, RZ ;  /* 0x000000580d0e7224 */ /* 0x000fce00078e02ff */
.L_x_118:
[----:B------:R-:W-:Y:S05]  /*3990*/  BSYNC B1 ;  /* 0x0000000000017941 */ /* 0x000fea0003800000 */
.L_x_117:
[----:B------:R-:W-:Y:S01]  /*39a0*/  @!P3 IMAD R67, R67, R19, R14 ;  /* 0x000000134343b224 */ /* 0x000fe200078e020e */
[----:B------:R-:W-:Y:S04]  /*39b0*/  BSSY B1, `(.L_x_119) ;  /* 0x0000006000017945 */ /* 0x000fe80003800000 */
[----:B------:R0:W-:Y:S01]  /*39c0*/  @!P3 STG.E.U8 desc[UR38][R6.64+0x51], R67 ;  /* 0x000051430600b986 */ /* 0x0001e2000c101126 */
[----:B------:R-:W-:Y:S05]  /*39d0*/  @P5 BRA `(.L_x_120) ;  /* 0x00000000000c5947 */ /* 0x000fea0003800000 */
[----:B------:R-:W3:Y:S02]  /*39e0*/  LDG.E.U8 R95, desc[UR38][R8.64+0x58] ;  /* 0x00005826085f7981 */ /* 0x000ee4000c1e1100 */
[----:B---3--:R-:W-:-:S05]  /*39f0*/  PRMT R13, R95, 0x8880, RZ ;  /* 0x000088805f0d7816 */ /* 0x008fca00000000ff */
[----:B------:R-:W-:-:S07]  /*3a00*/  IMAD R14, R13, R88, RZ ;  /* 0x000000580d0e7224 */ /* 0x000fce00078e02ff */
.L_x_120:
[----:B------:R-:W-:Y:S05]  /*3a10*/  BSYNC B1 ;  /* 0x0000000000017941 */ /* 0x000fea0003800000 */
.L_x_119:
[----:B---3--:R-:W-:Y:S01]  /*3a20*/  @!P5 IMAD R13, R68, R19, R14 ;  /* 0x00000013440dd224 */ /* 0x008fe200078e020e */
[----:B------:R-:W-:Y:S04]  /*3a30*/  BSSY B1, `(.L_x_121) ;  /* 0x0000006000017945 */ /* 0x000fe80003800000 */
[----:B------:R3:W-:Y:S01]  /*3a40*/  @!P5 STG.E.U8 desc[UR38][R4.64+0x58], R13 ;  /* 0x0000580d0400d986 */ /* 0x0007e2000c101126 */
[----:B------:R-:W-:Y:S05]  /*3a50*/  @P2 BRA `(.L_x_122) ;  /* 0x00000000000c2947 */ /* 0x000fea0003800000 */
[----:B------:R-:W3:Y:S02]  /*3a60*/  LDG.E.U8 R95, desc[UR38][R8.64+0x59] ;  /* 0x00005926085f7981 */ /* 0x000ee4000c1e1100 */
[----:B---3--:R-:W-:-:S05]  /*3a70*/  PRMT R13, R95, 0x8880, RZ ;  /* 0x000088805f0d7816 */ /* 0x008fca00000000ff */
[----:B------:R-:W-:-:S07]  /*3a80*/  IMAD R14, R13, R88, RZ ;  /* 0x000000580d0e7224 */ /* 0x000fce00078e02ff */
.L_x_122:
[----:B------:R-:W-:Y:S05]  /*3a90*/  BSYNC B1 ;  /* 0x0000000000017941 */ /* 0x000fea0003800000 */
.L_x_121:
        /* <DEDUP_REMOVED lines=11> */
.L_x_124:
[----:B------:R-:W-:Y:S05]  /*3b50*/  BSYNC B1 ;  /* 0x0000000000017941 */ /* 0x000fea0003800000 */
.L_x_123:
[----:B---3--:R-:W-:Y:S01]  /*3b60*/  @!P4 IMAD R13, R70, R19, R14 ;  /* 0x00000013460dc224 */ /* 0x008fe200078e020e */
[----:B------:R-:W-:Y:S04]  /*3b70*/  BSSY B1, `(.L_x_125) ;  /* 0x0000006000017945 */ /* 0x000fe80003800000 */
[----:B------:R3:W-:Y:S01]  /*3b80*/  @!P4 STG.E.U8 desc[UR38][R6.64+0x58], R13 ;  /* 0x0000580d0600c986 */ /* 0x0007e2000c101126 */
[----:B------:R-:W-:Y:S05]  /*3b90*/  @P3 BRA `(.L_x_126) ;  /* 0x00000000000c3947 */ /* 0x000fea0003800000 */
[----:B------:R-:W3:Y:S02]  /*3ba0*/  LDG.E.U8 R95, desc[UR38][R10.64+0x59] ;  /* 0x000059260a5f7981 */ /* 0x000ee4000c1e1100 */
[----:B---3--:R-:W-:-:S05]  /*3bb0*/  PRMT R13, R95, 0x8880, RZ ;  /* 0x000088805f0d7816 */ /* 0x008fca00000000ff */
[----:B------:R-:W-:-:S07]  /*3bc0*/  IMAD R14, R13, R88, RZ ;  /* 0x000000580d0e7224 */ /* 0x000fce00078e02ff */
.L_x_126:
[----:B------:R-:W-:Y:S05]  /*3bd0*/  BSYNC B1 ;  /* 0x0000000000017941 */ /* 0x000fea0003800000 */
.L_x_125:
[----:B------:R-:W-:Y:S01]  /*3be0*/  @!P3 IMAD R71, R71, R19, R14 ;  /* 0x000000134747b224 */ /* 0x000fe200078e020e */
[----:B------:R-:W-:Y:S04]  /*3bf0*/  BSSY B1, `(.L_x_127) ;  /* 0x0000006000017945 */ /* 0x000fe80003800000 */
[----:B------:R0:W-:Y:S01]  /*3c00*/  @!P3 STG.E.U8 desc[UR38][R6.64+0x59], R71 ;  /* 0x000059470600b986 */ /* 0x0001e2000c101126 */
[----:B------:R-:W-:Y:S05]  /*3c10*/  @P5 BRA `(.L_x_128) ;  /* 0x00000000000c5947 */ /* 0x000fea0003800000 */
[----:B------:R-:W3:Y:S02]  /*3c20*/  LDG.E.U8 R95, desc[UR38][R8.64+0x60] ;  /* 0x00006026085f7981 */ /* 0x000ee4000c1e1100 */
[----:B---3--:R-:W-:-:S05]  /*3c30*/  PRMT R13, R95, 0x8880, RZ ;  /* 0x000088805f0d7816 */ /* 0x008fca00000000ff */
[----:B------:R-:W-:-:S07]  /*3c40*/  IMAD R14, R13, R88, RZ ;  /* 0x000000580d0e7224 */ /* 0x000fce00078e02ff */
.L_x_128:
[----:B------:R-:W-:Y:S05]  /*3c50*/  BSYNC B1 ;  /* 0x0000000000017941 */ /* 0x000fea0003800000 */
.L_x_127:
[----:B---3--:R-:W-:Y:S01]  /*3c60*/  @!P5 IMAD R13, R72, R19, R14 ;  /* 0x00000013480dd224 */ /* 0x008fe200078e020e */
[----:B------:R-:W-:Y:S04]  /*3c70*/  BSSY B1, `(.L_x_129) ;  /* 0x0000006000017945 */ /* 0x000fe80003800000 */
[----:B------:R3:W-:Y:S01]  /*3c80*/  @!P5 STG.E.U8 desc[UR38][R4.64+0x60], R13 ;  /* 0x0000600d0400d986 */ /* 0x0007e2000c101126 */
[----:B------:R-:W-:Y:S05]  /*3c90*/  @P2 BRA `(.L_x_130) ;  /* 0x00000000000c2947 */ /* 0x000fea0003800000 */
[----:B------:R-:W3:Y:S02]  /*3ca0*/  LDG.E.U8 R95, desc[UR38][R8.64+0x61] ;  /* 0x00006126085f7981 */ /* 0x000ee4000c1e1100 */
[----:B---3--:R-:W-:-:S05]  /*3cb0*/  PRMT R13, R95, 0x8880, RZ ;  /* 0x000088805f0d7816 */ /* 0x008fca00000000ff */
[----:B------:R-:W-:-:S07]  /*3cc0*/  IMAD R14, R13, R88, RZ ;  /* 0x000000580d0e7224 */ /* 0x000fce00078e02ff */
.L_x_130:
[----:B------:R-:W-:Y:S05]  /*3cd0*/  BSYNC B1 ;  /* 0x0000000000017941 */ /* 0x000fea0003800000 */
.L_x_129:
        /* <DEDUP_REMOVED lines=11> */
.L_x_132:
[----:B------:R-:W-:Y:S05]  /*3d90*/  BSYNC B1 ;  /* 0x0000000000017941 */ /* 0x000fea0003800000 */
.L_x_131:
[----:B---3--:R-:W-:Y:S01]  /*3da0*/  @!P4 IMAD R13, R74, R19, R14 ;  /* 0x000000134a0dc224 */ /* 0x008fe200078e020e */
[----:B------:R-:W-:Y:S04]  /*3db0*/  BSSY B1, `(.L_x_133) ;  /* 0x0000006000017945 */ /* 0x000fe80003800000 */
[----:B------:R3:W-:Y:S01]  /*3dc0*/  @!P4 STG.E.U8 desc[UR38][R6.64+0x60], R13 ;  /* 0x0000600d0600c986 */ /* 0x0007e2000c101126 */
[----:B------:R-:W-:Y:S05]  /*3dd0*/  @P3 BRA `(.L_x_134) ;  /* 0x00000000000c3947 */ /* 0x000fea0003800000 */
[----:B------:R-:W3:Y:S02]  /*3de0*/  LDG.E.U8 R95, desc[UR38][R10.64+0x61] ;  /* 0x000061260a5f7981 */ /* 0x000ee4000c1e1100 */
[----:B---3--:R-:W-:-:S05]  /*3df0*/  PRMT R13, R95, 0x8880, RZ ;  /* 0x000088805f0d7816 */ /* 0x008fca00000000ff */
[----:B------:R-:W-:-:S07]  /*3e00*/  IMAD R14, R13, R88, RZ ;  /* 0x000000580d0e7224 */ /* 0x000fce00078e02ff */
.L_x_134:
[----:B------:R-:W-:Y:S05]  /*3e10*/  BSYNC B1 ;  /* 0x0000000000017941 */ /* 0x000fea0003800000 */
.L_x_133:
[----:B------:R-:W-:Y:S01]  /*3e20*/  @!P3 IMAD R75, R75, R19, R14 ;  /* 0x000000134b4bb224 */ /* 0x000fe200078e020e */
[----:B------:R-:W-:Y:S04]  /*3e30*/  BSSY B1, `(.L_x_135) ;  /* 0x0000006000017945 */ /* 0x000fe80003800000 */
[----:B------:R0:W-:Y:S01]  /*3e40*/  @!P3 STG.E.U8 desc[UR38][R6.64+0x61], R75 ;  /* 0x0000614b0600b986 */ /* 0x0001e2000c101126 */
[----:B------:R-:W-:Y:S05]  /*3e50*/  @P5 BRA `(.L_x_136) ;  /* 0x00000000000c5947 */ /* 0x000fea0003800000 */
[----:B------:R-:W3:Y:S02]  /*3e60*/  LDG.E.U8 R95, desc[UR38][R8.64+0x68] ;  /* 0x00006826085f7981 */ /* 0x000ee4000c1e1100 */
[----:B---3--:R-:W-:-:S05]  /*3e70*/  PRMT R13, R95, 0x8880, RZ ;  /* 0x000088805f0d7816 */ /* 0x008fca00000000ff */
[----:B------:R-:W-:-:S07]  /*3e80*/  IMAD R14, R13, R88, RZ ;  /* 0x000000580d0e7224 */ /* 0x000fce00078e02ff */
.L_x_136:
[----:B------:R-:W-:Y:S05]  /*3e90*/  BSYNC B1 ;  /* 0x0000000000017941 */ /* 0x000fea0003800000 */
.L_x_135:
[----:B---3--:R-:W-:Y:S01]  /*3ea0*/  @!P5 IMAD R13, R76, R19, R14 ;  /* 0x000000134c0dd224 */ /* 0x008fe200078e020e */
[----:B------:R-:W-:Y:S04]  /*3eb0*/  BSSY B1, `(.L_x_137) ;  /* 0x0000006000017945 */ /* 0x000fe80003800000 */
[----:B------:R3:W-:Y:S01]  /*3ec0*/  @!P5 STG.E.U8 desc[UR38][R4.64+0x68], R13 ;  /* 0x0000680d0400d986 */ /* 0x0007e2000c101126 */
[----:B------:R-:W-:Y:S05]  /*3ed0*/  @P2 BRA `(.L_x_138) ;  /* 0x00000000000c2947 */ /* 0x000fea0003800000 */
[----:B------:R-:W3:Y:S02]  /*3ee0*/  LDG.E.U8 R95, desc[UR38][R8.64+0x69] ;  /* 0x00006926085f7981 */ /* 0x000ee4000c1e1100 */
[----:B---3--:R-:W-:-:S05]  /*3ef0*/  PRMT R13, R95, 0x8880, RZ ;  /* 0x000088805f0d7816 */ /* 0x008fca00000000ff */
[----:B------:R-:W-:-:S07]  /*3f00*/  IMAD R14, R13, R88, RZ ;  /* 0x000000580d0e7224 */ /* 0x000fce00078e02ff */
.L_x_138:
[----:B------:R-:W-:Y:S05]  /*3f10*/  BSYNC B1 ;  /* 0x0000000000017941 */ /* 0x000fea0003800000 */
.L_x_137:
        /* <DEDUP_REMOVED lines=11> */
.L_x_140:
[----:B------:R-:W-:Y:S05]  /*3fd0*/  BSYNC B1 ;  /* 0x0000000000017941 */ /* 0x000fea0003800000 */
.L_x_139:
[----:B---3--:R-:W-:Y:S01]  /*3fe0*/  @!P4 IMAD R13, R78, R19, R14 ;  /* 0x000000134e0dc224 */ /* 0x008fe200078e020e */
[----:B------:R-:W-:Y:S04]  /*3ff0*/  BSSY B1, `(.L_x_141) ;  /* 0x0000006000017945 */ /* 0x000fe80003800000 */
[----:B------:R3:W-:Y:S01]  /*4000*/  @!P4 STG.E.U8 desc[UR38][R6.64+0x68], R13 ;  /* 0x0000680d0600c986 */ /* 0x0007e2000c101126 */
[----:B------:R-:W-:Y:S05]  /*4010*/  @P3 BRA `(.L_x_142) ;  /* 0x00000000000c3947 */ /* 0x000fea0003800000 */
[----:B------:R-:W3:Y:S02]  /*4020*/  LDG.E.U8 R95, desc[UR38][R10.64+0x69] ;  /* 0x000069260a5f7981 */ /* 0x000ee4000c1e1100 */
[----:B---3--:R-:W-:-:S05]  /*4030*/  PRMT R13, R95, 0x8880, RZ ;  /* 0x000088805f0d7816 */ /* 0x008fca00000000ff */
[----:B------:R-:W-:-:S07]  /*4040*/  IMAD R14, R13, R88, RZ ;  /* 0x000000580d0e7224 */ /* 0x000fce00078e02ff */
.L_x_142:
[----:B------:R-:W-:Y:S05]  /*4050*/  BSYNC B1 ;  /* 0x0000000000017941 */ /* 0x000fea0003800000 */
.L_x_141:
[----:B------:R-:W-:Y:S01]  /*4060*/  @!P3 IMAD R79, R79, R19, R14 ;  /* 0x000000134f4fb224 */ /* 0x000fe200078e020e */
[----:B------:R-:W-:Y:S04]  /*4070*/  BSSY B1, `(.L_x_143) ;  /* 0x0000006000017945 */ /* 0x000fe80003800000 */
[----:B------:R0:W-:Y:S01]  /*4080*/  @!P3 STG.E.U8 desc[UR38][R6.64+0x69], R79 ;  /* 0x0000694f0600b986 */ /* 0x0001e2000c101126 */
[----:B------:R-:W-:Y:S05]  /*4090*/  @P5 BRA `(.L_x_144) ;  /* 0x00000000000c5947 */ /* 0x000fea0003800000 */
[----:B------:R-:W3:Y:S02]  /*40a0*/  LDG.E.U8 R95, desc[UR38][R8.64+0x70] ;  /* 0x00007026085f7981 */ /* 0x000ee4000c1e1100 */
[----:B---3--:R-:W-:-:S05]  /*40b0*/  PRMT R13, R95, 0x8880, RZ ;  /* 0x000088805f0d7816 */ /* 0x008fca00000000ff */
[----:B------:R-:W-:-:S07]  /*40c0*/  IMAD R14, R13, R88, RZ ;  /* 0x000000580d0e7224 */ /* 0x000fce00078e02ff */
.L_x_144:
[----:B------:R-:W-:Y:S05]  /*40d0*/  BSYNC B1 ;  /* 0x0000000000017941 */ /* 0x000fea0003800000 */
.L_x_143:
[----:B---3--:R-:W-:Y:S01]  /*40e0*/  @!P5 IMAD R13, R80, R19, R14 ;  /* 0x00000013500dd224 */ /* 0x008fe200078e020e */
[----:B------:R-:W-:Y:S04]  /*40f0*/  BSSY B1, `(.L_x_145) ;  /* 0x0000006000017945 */ /* 0x000fe80003800000 */
[----:B------:R3:W-:Y:S01]  /*4100*/  @!P5 STG.E.U8 desc[UR38][R4.64+0x70], R13 ;  /* 0x0000700d0400d986 */ /* 0x0007e2000c101126 */
[----:B------:R-:W-:Y:S05]  /*4110*/  @P2 BRA `(.L_x_146) ;  /* 0x00000000000c2947 */ /* 0x000fea0003800000 */
[----:B------:R-:W3:Y:S02]  /*4120*/  LDG.E.U8 R95, desc[UR38][R8.64+0x71] ;  /* 0x00007126085f7981 */ /* 0x000ee4000c1e1100 */
[----:B---3--:R-:W-:-:S05]  /*4130*/  PRMT R13, R95, 0x8880, RZ ;  /* 0x000088805f0d7816 */ /* 0x008fca00000000ff */
[----:B------:R-:W-:-:S07]  /*4140*/  IMAD R14, R13, R88, RZ ;  /* 0x000000580d0e7224 */ /* 0x000fce00078e02ff */
.L_x_146:
[----:B------:R-:W-:Y:S05]  /*4150*/  BSYNC B1 ;  /* 0x0000000000017941 */ /* 0x000fea0003800000 */
.L_x_145:
[----:B------:R-:W-:Y:S01]  /*4160*/  ISETP.LT.OR P4, PT, R3, 0x71, !P0 ;  /* 0x000000710300780c */ /* 0x000fe20004781670 */
[----:B------:R-:W-:Y:S01]  /*4170*/  @!P2 IMAD R81, R81, R19, R14 ;  /* 0x000000135151a224 */ /* 0x000fe200078e020e */
[----:B------:R-:W-:Y:S01]  /*4180*/  BSSY B1, `(.L_x_147) ;  /* 0x000000a000017945 */ /* 0x000fe20003800000 */
[C---:B------:R-:W-:Y:S02]  /*4190*/  ISETP.LT.OR P3, PT, R3.reuse, 0x72, !P0 ;  /* 0x000000720300780c */ /* 0x040fe40004761670 */
        /* <DEDUP_REMOVED lines=8> */
.L_x_148:
[----:B------:R-:W-:Y:S05]  /*4220*/  BSYNC B1 ;  /* 0x0000000000017941 */ /* 0x000fea0003800000 */
.L_x_147:
[----:B---3--:R-:W-:Y:S01]  /*4230*/  @!P4 IMAD R13, R82, R19, R14 ;  /* 0x00000013520dc224 */ /* 0x008fe200078e020e */
[----:B------:R-:W-:Y:S04]  /*4240*/  BSSY B1, `(.L_x_149) ;  /* 0x0000006000017945 */ /* 0x000fe80003800000 */
[----:B------:R3:W-:Y:S01]  /*4250*/  @!P4 STG.E.U8 desc[UR38][R6.64+0x70], R13 ;  /* 0x0000700d0600c986 */ /* 0x0007e2000c101126 */
[----:B------:R-:W-:Y:S05]  /*4260*/  @P3 BRA `(.L_x_150) ;  /* 0x00000000000c3947 */ /* 0x000fea0003800000 */
[----:B------:R-:W3:Y:S02]  /*4270*/  LDG.E.U8 R95, desc[UR38][R10.64+0x71] ;  /* 0x000071260a5f7981 */ /* 0x000ee4000c1e1100 */
[----:B---3--:R-:W-:-:S05]  /*4280*/  PRMT R13, R95, 0x8880, RZ ;  /* 0x000088805f0d7816 */ /* 0x008fca00000000ff */
[----:B------:R-:W-:-:S07]  /*4290*/  IMAD R14, R13, R88, RZ ;  /* 0x000000580d0e7224 */ /* 0x000fce00078e02ff */
.L_x_150:
[----:B------:R-:W-:Y:S05]  /*42a0*/  BSYNC B1 ;  /* 0x0000000000017941 */ /* 0x000fea0003800000 */
.L_x_149:
[----:B------:R-:W-:Y:S01]  /*42b0*/  @!P3 IMAD R83, R83, R19, R14 ;  /* 0x000000135353b224 */ /* 0x000fe200078e020e */
[----:B------:R-:W-:Y:S04]  /*42c0*/  BSSY B1, `(.L_x_151) ;  /* 0x0000006000017945 */ /* 0x000fe80003800000 */
[----:B------:R0:W-:Y:S01]  /*42d0*/  @!P3 STG.E.U8 desc[UR38][R6.64+0x71], R83 ;  /* 0x000071530600b986 */ /* 0x0001e2000c101126 */
[----:B------:R-:W-:Y:S05]  /*42e0*/  @P2 BRA `(.L_x_152) ;  /* 0x00000000000c2947 */ /* 0x000fea0003800000 */
[----:B------:R-:W3:Y:S02]  /*42f0*/  LDG.E.U8 R95, desc[UR38][R8.64+0x78] ;  /* 0x00007826085f7981 */ /* 0x000ee4000c1e1100 */
[----:B---3--:R-:W-:-:S05]  /*4300*/  PRMT R13, R95, 0x8880, RZ ;  /* 0x000088805f0d7816 */ /* 0x008fca00000000ff */
[----:B------:R-:W-:-:S07]  /*4310*/  IMAD R14, R13, R88, RZ ;  /* 0x000000580d0e7224 */ /* 0x000fce00078e02ff */
.L_x_152:
[----:B------:R-:W-:Y:S05]  /*4320*/  BSYNC B1 ;  /* 0x0000000000017941 */ /* 0x000fea0003800000 */
.L_x_151:
[----:B---3--:R-:W-:Y:S01]  /*4330*/  @!P2 IMAD R13, R84, R19, R14 ;  /* 0x00000013540da224 */ /* 0x008fe200078e020e */
[----:B------:R-:W-:Y:S04]  /*4340*/  BSSY B1, `(.L_x_153) ;  /* 0x0000006000017945 */ /* 0x000fe80003800000 */
[----:B------:R3:W-:Y:S01]  /*4350*/  @!P2 STG.E.U8 desc[UR38][R4.64+0x78], R13 ;  /* 0x0000780d0400a986 */ /* 0x0007e2000c101126 */
[----:B------:R-:W-:Y:S05]  /*4360*/  @P1 BRA `(.L_x_154) ;  /* 0x00000000000c1947 */ /* 0x000fea0003800000 */
[----:B------:R-:W3:Y:S02]  /*4370*/  LDG.E.U8 R95, desc[UR38][R8.64+0x79] ;  /* 0x00007926085f7981 */ /* 0x000ee4000c1e1100 */
[----:B---3--:R-:W-:-:S05]  /*4380*/  PRMT R13, R95, 0x8880, RZ ;  /* 0x000088805f0d7816 */ /* 0x008fca00000000ff */
[----:B------:R-:W-:-:S07]  /*4390*/  IMAD R14, R13, R88, RZ ;  /* 0x000000580d0e7224 */ /* 0x000fce00078e02ff */
.L_x_154:
[----:B------:R-:W-:Y:S05]  /*43a0*/  BSYNC B1 ;  /* 0x0000000000017941 */ /* 0x000fea0003800000 */
.L_x_153:
[----:B------:R-:W-:Y:S01]  /*43b0*/  @!P1 IMAD R85, R85, R19, R14 ;  /* 0x0000001355559224 */ /* 0x000fe200078e020e */
[----:B------:R-:W-:Y:S04]  /*43c0*/  BSSY B1, `(.L_x_155) ;  /* 0x0000006000017945 */ /* 0x000fe80003800000 */
[----:B------:R0:W-:Y:S01]  /*43d0*/  @!P1 STG.E.U8 desc[UR38][R4.64+0x79], R85 ;  /* 0x0000795504009986 */ /* 0x0001e2000c101126 */
[----:B------:R-:W-:Y:S05]  /*43e0*/  @P5 BRA `(.L_x_156) ;  /* 0x00000000000c5947 */ /* 0x000fea0003800000 */
[----:B------:R-:W0:Y:S02]  /*43f0*/  LDG.E.U8 R95, desc[UR38][R10.64+0x78] ;  /* 0x000078260a5f7981 */ /* 0x000e24000c1e1100 */
[----:B0123--:R-:W-:-:S05]  /*4400*/  PRMT R5, R95, 0x8880, RZ ;  /* 0x000088805f057816 */ /* 0x00ffca00000000ff */
[----:B------:R-:W-:-:S07]  /*4410*/  IMAD R14, R5, R88, RZ ;  /* 0x00000058050e7224 */ /* 0x000fce00078e02ff */
.L_x_156:
[----:B------:R-:W-:Y:S05]  /*4420*/  BSYNC B1 ;  /* 0x0000000000017941 */ /* 0x000fea0003800000 */
.L_x_155:
[----:B0123--:R-:W-:Y:S01]  /*4430*/  @!P5 IMAD R5, R86, R19, R14 ;  /* 0x000000135605d224 */ /* 0x00ffe200078e020e */
[----:B------:R-:W-:Y:S01]  /*4440*/  ISETP.LT.OR P0, PT, R3, 0x7a, !P0 ;  /* 0x0000007a0300780c */ /* 0x000fe20004701670 */
[----:B------:R-:W-:Y:S03]  /*4450*/  BSSY B1, `(.L_x_157) ;  /* 0x0000006000017945 */ /* 0x000fe60003800000 */
[----:B------:R0:W-:Y:S09]  /*4460*/  @!P5 STG.E.U8 desc[UR38][R6.64+0x78], R5 ;  /* 0x000078050600d986 */ /* 0x0001f2000c101126 */
[----:B------:R-:W-:Y:S05]  /*4470*/  @P0 BRA `(.L_x_158) ;  /* 0x00000000000c0947 */ /* 0x000fea0003800000 */
[----:B------:R-:W2:Y:S02]  /*4480*/  LDG.E.U8 R95, desc[UR38][R10.64+0x79] ;  /* 0x000079260a5f7981 */ /* 0x000ea4000c1e1100 */
[----:B--2---:R-:W-:-:S05]  /*4490*/  PRMT R3, R95, 0x8880, RZ ;  /* 0x000088805f037816 */ /* 0x004fca00000000ff */
[----:B------:R-:W-:-:S07]  /*44a0*/  IMAD R14, R3, R88, RZ ;  /* 0x00000058030e7224 */ /* 0x000fce00078e02ff */
.L_x_158:
[----:B------:R-:W-:Y:S05]  /*44b0*/  BSYNC B1 ;  /* 0x0000000000017941 */ /* 0x000fea0003800000 */
.L_x_157:
[----:B------:R-:W-:Y:S01]  /*44c0*/  IMAD R87, R87, R19, R14 ;  /* 0x0000001357577224 */ /* 0x000fe200078e020e */
[----:B------:R-:W-:Y:S06]  /*44d0*/  @P0 BRA `(.L_x_159) ;  /* 0x0000000c00100947 */ /* 0x000fec0003800000 */
[----:B------:R1:W-:Y:S01]  /*44e0*/  STG.E.U8 desc[UR38][R6.64+0x79], R87 ;  /* 0x0000795706007986 */ /* 0x0003e2000c101126 */
[----:B------:R-:W-:Y:S05]  /*44f0*/  BRA `(.L_x_159) ;  /* 0x0000000c00087947 */ /* 0x000fea0003800000 */
.L_x_30:
[C---:B------:R-:W-:Y:S02]  /*4500*/  ISETP.GE.AND P1, PT, R102.reuse, 0x1, PT ;  /* 0x000000016600780c */ /* 0x040fe40003f26270 */
[----:B------:R-:W-:Y:S02]  /*4510*/  ISETP.GE.AND P0, PT, R102, 0x9, PT ;  /* 0x000000096600780c */ /* 0x000fe40003f06270 */
[C---:B------:R-:W-:Y:S02]  /*4520*/  ISETP.LT.OR P4, PT, R3.reuse, 0x1, !P1 ;  /* 0x000000010300780c */ /* 0x040fe40004f81670 */
[C---:B------:R-:W-:Y:S02]  /*4530*/  ISETP.LT.OR P3, PT, R3.reuse, 0x2, !P1 ;  /* 0x000000020300780c */ /* 0x040fe40004f61670 */
[C---:B------:R-:W-:Y:S02]  /*4540*/  ISETP.LT.OR P2, PT, R3.reuse, 0x1, !P0 ;  /* 0x000000010300780c */ /* 0x040fe40004741670 */
[----:B------:R-:W-:-:S07]  /*4550*/  ISETP.LT.OR P5, PT, R3, 0x2, !P0 ;  /* 0x000000020300780c */ /* 0x000fce00047a1670 */
[-C--:B------:R-:W-:Y:S02]  /*4560*/  @!P4 IMAD R9, R24, R19.reuse, RZ ;  /* 0x000000131809c224 */ /* 0x080fe400078e02ff */
[-C--:B------:R-:W-:Y:S02]  /*4570*/  @!P3 IMAD R25, R25, R19.reuse, RZ ;  /* 0x000000131919b224 */ /* 0x080fe400078e02ff */
[-C--:B------:R-:W-:Y:S01]  /*4580*/  @!P2 IMAD R11, R26, R19.reuse, RZ ;  /* 0x000000131a0ba224 */ /* 0x080fe200078e02ff */
[----:B------:R0:W-:Y:S01]  /*4590*/  @!P4 STG.E.U8 desc[UR38][R4.64], R9 ;  /* 0x000000090400c986 */ /* 0x0001e2000c101126 */
[----:B------:R-:W-:Y:S01]  /*45a0*/  ISETP.LT.OR P4, PT, R3, 0x9, !P1 ;  /* 0x000000090300780c */ /* 0x000fe20004f81670 */
[----:B------:R-:W-:Y:S02]  /*45b0*/  @!P5 IMAD R27, R27, R19, RZ ;  /* 0x000000131b1bd224 */ /* 0x000fe400078e02ff */
[----:B------:R-:W-:Y:S01]  /*45c0*/  @!P3 STG.E.U8 desc[UR38][R4.64+0x1], R25 ;  /* 0x000001190400b986 */ /* 0x000fe2000c101126 */
[----:B------:R-:W-:-:S03]  /*45d0*/  ISETP.LT.OR P3, PT, R3, 0xa, !P1 ;  /* 0x0000000a0300780c */ /* 0x000fc60004f61670 */
[----:B------:R1:W-:Y:S01]  /*45e0*/  @!P2 STG.E.U8 desc[UR38][R6.64], R11 ;  /* 0x0000000b0600a986 */ /* 0x0003e2000c101126 */
[----:B------:R-:W-:-:S03]  /*45f0*/  ISETP.LT.OR P2, PT, R3, 0x9, !P0 ;  /* 0x000000090300780c */ /* 0x000fc60004741670 */
[----:B------:R-:W-:Y:S01]  /*4600*/  @!P5 STG.E.U8 desc[UR38][R6.64+0x1], R27 ;  /* 0x0000011b0600d986 */ /* 0x000fe2000c101126 */
[----:B------:R-:W-:Y:S01]  /*4610*/  ISETP.LT.OR P5, PT, R3, 0xa, !P0 ;  /* 0x0000000a0300780c */ /* 0x000fe200047a1670 */
[----:B------:R-:W-:-:S04]  /*4620*/  @!P4 IMAD R13, R28, R19, RZ ;  /* 0x000000131c0dc224 */ /* 0x000fc800078e02ff */
[-C--:B------:R-:W-:Y:S01]  /*4630*/  @!P3 IMAD R29, R29, R19.reuse, RZ ;  /* 0x000000131d1db224 */ /* 0x080fe200078e02ff */
[----:B------:R-:W-:Y:S01]  /*4640*/  @!P4 STG.E.U8 desc[UR38][R4.64+0x8], R13 ;  /* 0x0000080d0400c986 */ /* 0x000fe2000c101126 */
[C---:B------:R-:W-:Y:S02]  /*4650*/  ISETP.LT.OR P4, PT, R3.reuse, 0x11, !P1 ;  /* 0x000000110300780c */ /* 0x040fe40004f81670 */
[-C--:B0-----:R-:W-:Y:S01]  /*4660*/  @!P2 IMAD R9, R30, R19.reuse, RZ ;  /* 0x000000131e09a224 */ /* 0x081fe200078e02ff */
[----:B------:R-:W-:Y:S01]  /*4670*/  @!P3 STG.E.U8 desc[UR38][R4.64+0x9], R29 ;  /* 0x0000091d0400b986 */ /* 0x000fe2000c101126 */
[----:B------:R-:W-:Y:S02]  /*4680*/  ISETP.LT.OR P3, PT, R3, 0x12, !P1 ;  /* 0x000000120300780c */ /* 0x000fe40004f61670 */
[----:B------:R-:W-:Y:S01]  /*4690*/  @!P5 IMAD R31, R31, R19, RZ ;  /* 0x000000131f1fd224 */ /* 0x000fe200078e02ff */
[----:B------:R0:W-:Y:S01]  /*46a0*/  @!P2 STG.E.U8 desc[UR38][R6.64+0x8], R9 ;  /* 0x000008090600a986 */ /* 0x0001e2000c101126 */
[----:B------:R-:W-:-:S03]  /*46b0*/  ISETP.LT.OR P2, PT, R3, 0x11, !P0 ;  /* 0x000000110300780c */ /* 0x000fc60004741670 */
[----:B------:R-:W-:Y:S01]  /*46c0*/  @!P5 STG.E.U8 desc[UR38][R6.64+0x9], R31 ;  /* 0x0000091f0600d986 */ /* 0x000fe2000c101126 */
[----:B------:R-:W-:Y:S01]  /*46d0*/  ISETP.LT.OR P5, PT, R3, 0x12, !P0 ;  /* 0x000000120300780c */ /* 0x000fe200047a1670 */
[----:B-1----:R-:W-:-:S04]  /*46e0*/  @!P4 IMAD R11, R32, R19, RZ ;  /* 0x00000013200bc224 */ /* 0x002fc800078e02ff */
        /* <DEDUP_REMOVED lines=109> */
[----:B------:R1:W-:Y:S01]  /*4dc0*/  @!P4 STG.E.U8 desc[UR38][R4.64+0x58], R13 ;  /* 0x0000580d0400c986 */ /* 0x0003e2000c101126 */
        /* <DEDUP_REMOVED lines=13> */
[-C--:B-1----:R-:W-:Y:S01]  /*4ea0*/  @!P2 IMAD R13, R74, R19.reuse, RZ ;  /* 0x000000134a0da224 */ /* 0x082fe200078e02ff */
[----:B------:R-:W-:Y:S01]  /*4eb0*/  @!P3 STG.E.U8 desc[UR38][R4.64+0x61], R73 ;  /* 0x000061490400b986 */ /* 0x000fe2000c101126 */
[----:B------:R-:W-:Y:S02]  /*4ec0*/  ISETP.LT.OR P3, PT, R3, 0x6a, !P1 ;  /* 0x0000006a0300780c */ /* 0x000fe40004f61670 */
[----:B------:R-:W-:Y:S01]  /*4ed0*/  @!P5 IMAD R75, R75, R19, RZ ;  /* 0x000000134b4bd224 */ /* 0x000fe200078e02ff */
[----:B------:R1:W-:Y:S01]  /*4ee0*/  @!P2 STG.E.U8 desc[UR38][R6.64+0x60], R13 ;  /* 0x0000600d0600a986 */ /* 0x0003e2000c101126 */
[----:B------:R-:W-:-:S03]  /*4ef0*/  ISETP.LT.OR P2, PT, R3, 0x69, !P0 ;  /* 0x000000690300780c */ /* 0x000fc60004741670 */
[----:B------:R-:W-:Y:S01]  /*4f00*/  @!P5 STG.E.U8 desc[UR38][R6.64+0x61], R75 ;  /* 0x0000614b0600d986 */ /* 0x000fe2000c101126 */
[----:B------:R-:W-:Y:S01]  /*4f10*/  ISETP.LT.OR P5, PT, R3, 0x6a, !P0 ;  /* 0x0000006a0300780c */ /* 0x000fe200047a1670 */
[----:B0-----:R-:W-:-:S04]  /*4f20*/  @!P4 IMAD R9, R76, R19, RZ ;  /* 0x000000134c09c224 */ /* 0x001fc800078e02ff */
[-C--:B------:R-:W-:Y:S01]  /*4f30*/  @!P3 IMAD R77, R77, R19.reuse, RZ ;  /* 0x000000134d4db224 */ /* 0x080fe200078e02ff */
[----:B------:R-:W-:Y:S01]  /*4f40*/  @!P4 STG.E.U8 desc[UR38][R4.64+0x68], R9 ;  /* 0x000068090400c986 */ /* 0x000fe2000c101126 */
[C---:B------:R-:W-:Y:S02]  /*4f50*/  ISETP.LT.OR P4, PT, R3.reuse, 0x72, !P1 ;  /* 0x000000720300780c */ /* 0x040fe40004f81670 */
[-C--:B--2---:R-:W-:Y:S01]  /*4f60*/  @!P2 IMAD R11, R78, R19.reuse, RZ ;  /* 0x000000134e0ba224 */ /* 0x084fe200078e02ff */
[----:B------:R-:W-:Y:S01]  /*4f70*/  @!P3 STG.E.U8 desc[UR38][R4.64+0x69], R77 ;  /* 0x0000694d0400b986 */ /* 0x000fe2000c101126 */
[----:B------:R-:W-:Y:S02]  /*4f80*/  ISETP.LT.OR P3, PT, R3, 0x71, !P1 ;  /* 0x000000710300780c */ /* 0x000fe40004f61670 */
[----:B------:R-:W-:Y:S01]  /*4f90*/  @!P5 IMAD R79, R79, R19, RZ ;  /* 0x000000134f4fd224 */ /* 0x000fe200078e02ff */
[----:B------:R0:W-:Y:S01]  /*4fa0*/  @!P2 STG.E.U8 desc[UR38][R6.64+0x68], R11 ;  /* 0x0000680b0600a986 */ /* 0x0001e2000c101126 */
[----:B------:R-:W-:-:S03]  /*4fb0*/  ISETP.LT.OR P2, PT, R3, 0x71, !P0 ;  /* 0x000000710300780c */ /* 0x000fc60004741670 */
[----:B------:R2:W-:Y:S01]  /*4fc0*/  @!P5 STG.E.U8 desc[UR38][R6.64+0x69], R79 ;  /* 0x0000694f0600d986 */ /* 0x0005e2000c101126 */
[----:B------:R-:W-:Y:S01]  /*4fd0*/  ISETP.LT.OR P5, PT, R3, 0x79, !P0 ;  /* 0x000000790300780c */ /* 0x000fe200047a1670 */
[----:B------:R-:W-:-:S04]  /*4fe0*/  @!P4 IMAD R81, R81, R19, RZ ;  /* 0x000000135151c224 */ /* 0x000fc800078e02ff */
[-C--:B-1----:R-:W-:Y:S01]  /*4ff0*/  @!P3 IMAD R13, R80, R19.reuse, RZ ;  /* 0x00000013500db224 */ /* 0x082fe200078e02ff */
[----:B------:R2:W-:Y:S01]  /*5000*/  @!P4 STG.E.U8 desc[UR38][R4.64+0x71], R81 ;  /* 0x000071510400c986 */ /* 0x0005e2000c101126 */
[C---:B------:R-:W-:Y:S02]  /*5010*/  ISETP.LT.OR P4, PT, R3.reuse, 0x72, !P0 ;  /* 0x000000720300780c */ /* 0x040fe40004781670 */
[C---:B------:R-:W-:Y:S01]  /*5020*/  ISETP.LT.OR P0, PT, R3.reuse, 0x7a, !P0 ;  /* 0x0000007a0300780c */ /* 0x040fe20004701670 */
[----:B------:R2:W-:Y:S01]  /*5030*/  @!P3 STG.E.U8 desc[UR38][R4.64+0x70], R13 ;  /* 0x0000700d0400b986 */ /* 0x0005e2000c101126 */
[C---:B------:R-:W-:Y:S02]  /*5040*/  ISETP.LT.OR P3, PT, R3.reuse, 0x79, !P1 ;  /* 0x000000790300780c */ /* 0x040fe40004f61670 */
[----:B------:R-:W-:Y:S01]  /*5050*/  ISETP.LT.OR P1, PT, R3, 0x7a, !P1 ;  /* 0x0000007a0300780c */ /* 0x000fe20004f21670 */
[-C--:B------:R-:W-:Y:S02]  /*5060*/  @!P2 IMAD R3, R82, R19.reuse, RZ ;  /* 0x000000135203a224 */ /* 0x080fe400078e02ff */
[----:B0-----:R-:W-:-:S03]  /*5070*/  @!P5 IMAD R11, R86, R19, RZ ;  /* 0x00000013560bd224 */ /* 0x001fc600078e02ff */
[----:B------:R2:W-:Y:S01]  /*5080*/  @!P2 STG.E.U8 desc[UR38][R6.64+0x70], R3 ;  /* 0x000070030600a986 */ /* 0x0005e2000c101126 */
[-C--:B------:R-:W-:Y:S02]  /*5090*/  @!P4 IMAD R83, R83, R19.reuse, RZ ;  /* 0x000000135353c224 */ /* 0x080fe400078e02ff */
[-C--:B------:R-:W-:Y:S02]  /*50a0*/  @!P0 IMAD R87, R87, R19.reuse, RZ ;  /* 0x0000001357578224 */ /* 0x080fe400078e02ff */
[-C--:B------:R-:W-:Y:S01]  /*50b0*/  @!P3 IMAD R9, R84, R19.reuse, RZ ;  /* 0x000000135409b224 */ /* 0x080fe200078e02ff */
[----:B------:R2:W-:Y:S01]  /*50c0*/  @!P4 STG.E.U8 desc[UR38][R6.64+0x71], R83 ;  /* 0x000071530600c986 */ /* 0x0005e2000c101126 */
[----:B------:R-:W-:-:S03]  /*50d0*/  @!P1 IMAD R85, R85, R19, RZ ;  /* 0x0000001355559224 */ /* 0x000fc600078e02ff */
[----:B------:R2:W-:Y:S04]  /*50e0*/  @!P3 STG.E.U8 desc[UR38][R4.64+0x78], R9 ;  /* 0x000078090400b986 */ /* 0x0005e8000c101126 */
[----:B------:R2:W-:Y:S04]  /*50f0*/  @!P1 STG.E.U8 desc[UR38][R4.64+0x79], R85 ;  /* 0x0000795504009986 */ /* 0x0005e8000c101126 */
[----:B------:R2:W-:Y:S04]  /*5100*/  @!P5 STG.E.U8 desc[UR38][R6.64+0x78], R11 ;  /* 0x0000780b0600d986 */ /* 0x0005e8000c101126 */
[----:B------:R2:W-:Y:S02]  /*5110*/  @!P0 STG.E.U8 desc[UR38][R6.64+0x79], R87 ;  /* 0x0000795706008986 */ /* 0x0005e4000c101126 */
.L_x_159:
[----:B------:R-:W-:Y:S05]  /*5120*/  BSYNC B0 ;  /* 0x0000000000007941 */ /* 0x000fea0003800000 */
.L_x_29:
[----:B------:R-:W-:Y:S01]  /*5130*/  IADD3 R16, P0, R16, UR36, RZ ;  /* 0x0000002410107c10 */ /* 0x000fe2000ff1e0ff */
[----:B------:R-:W-:Y:S01]  /*5140*/  ULDC.64 UR4, c[0x0][0x650] ;  /* 0x0001940000047ab9 */ /* 0x000fe20000000a00 */
[----:B--2---:R-:W-:Y:S01]  /*5150*/  PRMT R3, RZ, 0x7610, R3 ;  /* 0x00007610ff037816 */ /* 0x004fe20000000003 */
[----:B------:R-:W-:Y:S01]  /*5160*/  IMAD.MOV.U32 R98, RZ, RZ, -0x1 ;  /* 0xffffffffff627424 */ /* 0x000fe200078e00ff */
[----:B------:R-:W-:Y:S01]  /*5170*/  IADD3.X R17, R17, UR42, RZ, P0, !PT ;  /* 0x0000002a11117c10 */ /* 0x000fe200087fe4ff */
[----:B------:R-:W-:Y:S01]  /*5180*/  IMAD.MOV.U32 R96, RZ, RZ, -0x1 ;  /* 0xffffffffff607424 */ /* 0x000fe200078e00ff */
[----:B------:R-:W-:-:S04]  /*5190*/  ISETP.GE.U32.AND P0, PT, R16, UR4, PT ;  /* 0x0000000410007c0c */ /* 0x000fc8000bf06070 */
[----:B------:R-:W-:-:S13]  /*51a0*/  ISETP.GE.U32.AND.EX P0, PT, R17, UR5, PT, P0 ;  /* 0x0000000511007c0c */ /* 0x000fda000bf06100 */
[----:B------:R-:W-:Y:S05]  /*51b0*/  @P0 BRA `(.L_x_160) ;  /* 0x0000000400500947 */ /* 0x000fea0003800000 */
[----:B------:R-:W2:Y:S01]  /*51c0*/  LDC.64 R10, c[0x0][0x628] ;  /* 0x00018a00ff0a7b82 */ /* 0x000ea20000000a00 */
[----:B------:R-:W3:Y:S01]  /*51d0*/  S2R R20, SR_CTAID.X ;  /* 0x0000000000147919 */ /* 0x000ee20000002500 */
[----:B------:R-:W-:Y:S02]  /*51e0*/  IMAD.MOV.U32 R8, RZ, RZ, R16 ;  /* 0x000000ffff087224 */ /* 0x000fe400078e0010 */
[----:B------:R-:W-:Y:S01]  /*51f0*/  IMAD.MOV.U32 R9, RZ, RZ, R17 ;  /* 0x000000ffff097224 */ /* 0x000fe200078e0011 */
[----:B------:R-:W0:Y:S03]  /*5200*/  S2R R21, SR_CTAID.Y ;  /* 0x0000000000157919 */ /* 0x000e260000002600 */
[----:B------:R-:W0:Y:S08]  /*5210*/  LDC R0, c[0x0][0x630] ;  /* 0x00018c00ff007b82 */ /* 0x000e300000000800 */
[----:B------:R-:W0:Y:S01]  /*5220*/  LDC.64 R14, c[0x0][0x620] ;  /* 0x00018800ff0e7b82 */ /* 0x000e220000000a00 */
[----:B--2---:R-:W-:-:S04]  /*5230*/  ISETP.NE.U32.AND P0, PT, R10, RZ, PT ;  /* 0x000000ff0a00720c */ /* 0x004fc80003f05070 */
[----:B------:R-:W-:-:S13]  /*5240*/  ISETP.NE.AND.EX P0, PT, R11, RZ, PT, P0 ;  /* 0x000000ff0b00720c */ /* 0x000fda0003f05300 */
[----:B0--3--:R-:W-:Y:S05]  /*5250*/  @!P0 BRA `(.L_x_161) ;  /* 0x0000000000288947 */ /* 0x009fea0003800000 */
[----:B------:R-:W0:Y:S02]  /*5260*/  LDC R3, c[0x0][0x634] ;  /* 0x00018d00ff037b82 */ /* 0x000e240000000800 */
[----:B0-----:R-:W-:-:S05]  /*5270*/  IADD3 R3, P0, R16, R3, RZ ;  /* 0x0000000310037210 */ /* 0x001fca0007f1e0ff */
[----:B------:R-:W-:-:S04]  /*5280*/  IMAD.X R13, RZ, RZ, R17, P0 ;  /* 0x000000ffff0d7224 */ /* 0x000fc800000e0611 */
[----:B------:R-:W-:-:S04]  /*5290*/  IMAD.WIDE.U32 R4, R13, R10, RZ ;  /* 0x0000000a0d047225 */ /* 0x000fc800078e00ff */
[----:B-1--4-:R-:W-:-:S04]  /*52a0*/  IMAD.WIDE.U32 R6, P0, R3, R11, R4 ;  /* 0x0000000b03067225 */ /* 0x012fc80007800004 */
[----:B------:R-:W-:-:S04]  /*52b0*/  IMAD.WIDE.U32 R4, R3, R10, RZ ;  /* 0x0000000a03047225 */ /* 0x000fc800078e00ff */
[----:B------:R-:W-:Y:S01]  /*52c0*/  IMAD.X R9, RZ, RZ, RZ, P0 ;  /* 0x000000ffff097224 */ /* 0x000fe200000e06ff */
[----:B------:R-:W-:Y:S01]  /*52d0*/  IADD3 RZ, P0, R5, R6, RZ ;  /* 0x0000000605ff7210 */ /* 0x000fe20007f1e0ff */
[----:B------:R-:W-:-:S04]  /*52e0*/  IMAD.MOV.U32 R8, RZ, RZ, R7 ;  /* 0x000000ffff087224 */ /* 0x000fc800078e0007 */
[----:B------:R-:W-:-:S08]  /*52f0*/  IMAD.WIDE.U32.X R8, R13, R11, R8, P0 ;  /* 0x0000000b0d087225 */ /* 0x000fd000000e0408 */
.L_x_161:
[----:B------:R-:W0:Y:S01]  /*5300*/  LDC.64 R28, c[0x0][0x640] ;  /* 0x00019000ff1c7b82 */ /* 0x000e220000000a00 */
[-CC-:B------:R-:W-:Y:S01]  /*5310*/  SHF.R.U64 R96, R8, R0.reuse, R9.reuse ;  /* 0x0000000008607219 */ /* 0x180fe20000001209 */
[----:B------:R-:W-:Y:S01]  /*5320*/  ULDC UR4, c[0x0][0x150] ;  /* 0x0000540000047ab9 */ /* 0x000fe20000000800 */
[----:B------:R-:W-:Y:S02]  /*5330*/  SHF.R.U32.HI R0, RZ, R0, R9 ;  /* 0x00000000ff007219 */ /* 0x000fe40000011609 */
[----:B------:R-:W-:Y:S02]  /*5340*/  IADD3 R3, P0, RZ, -R96, RZ ;  /* 0x80000060ff037210 */ /* 0x000fe40007f1e0ff */
[----:B-1--4-:R-:W-:Y:S01]  /*5350*/  I2FP.F32.U32 R7, R20 ;  /* 0x0000001400077245 */ /* 0x012fe20000201000 */
[----:B------:R-:W1:Y:S02]  /*5360*/  LDC R6, c[0x0][0x618] ;  /* 0x00018600ff067b82 */ /* 0x000e640000000800 */
[----:B------:R-:W-:-:S02]  /*5370*/  IMAD.X R5, RZ, RZ, ~R0, P0 ;  /* 0x000000ffff057224 */ /* 0x000fc400000e0e00 */
[----:B------:R-:W-:Y:S01]  /*5380*/  FMUL R7, R7, UR4 ;  /* 0x0000000407077c20 */ /* 0x000fe20008400000 */
[----:B------:R-:W-:Y:S01]  /*5390*/  ULDC UR4, c[0x0][0x154] ;  /* 0x0000550000047ab9 */ /* 0x000fe20000000800 */
[-C--:B------:R-:W-:Y:S02]  /*53a0*/  IMAD R0, R5, R14.reuse, RZ ;  /* 0x0000000e05007224 */ /* 0x080fe400078e02ff */
[----:B------:R-:W2:Y:S01]  /*53b0*/  LDC R8, c[0x0][0x608] ;  /* 0x00018200ff087b82 */ /* 0x000ea20000000800 */
[C---:B------:R-:W-:Y:S01]  /*53c0*/  IMAD.WIDE.U32 R4, R3.reuse, R14, R16 ;  /* 0x0000000e03047225 */ /* 0x040fe200078e0010 */
[----:B------:R-:W3:Y:S03]  /*53d0*/  F2I.U32.TRUNC.NTZ R7, R7 ;  /* 0x0000000700077305 */ /* 0x000ee6000020f000 */
[----:B------:R-:W-:Y:S01]  /*53e0*/  IMAD R3, R3, R15, R0 ;  /* 0x0000000f03037224 */ /* 0x000fe200078e0200 */
[----:B------:R-:W-:-:S02]  /*53f0*/  I2FP.F32.U32 R0, R21 ;  /* 0x0000001500007245 */ /* 0x000fc40000201000 */
[----:B------:R-:W4:Y:S01]  /*5400*/  LDC R26, c[0x0][0x658] ;  /* 0x00019600ff1a7b82 */ /* 0x000f220000000800 */
[----:B------:R-:W-:Y:S01]  /*5410*/  IMAD.IADD R3, R5, 0x1, R3 ;  /* 0x0000000105037824 */ /* 0x000fe200078e0203 */
[----:B0-----:R-:W-:Y:S01]  /*5420*/  ISETP.NE.U32.AND P0, PT, R28, RZ, PT ;  /* 0x000000ff1c00720c */ /* 0x001fe20003f05070 */
[----:B------:R-:W-:-:S03]  /*5430*/  FMUL R0, R0, UR4 ;  /* 0x0000000400007c20 */ /* 0x000fc60008400000 */
[----:B------:R-:W-:Y:S01]  /*5440*/  ISETP.NE.AND.EX P0, PT, R29, RZ, PT, P0 ;  /* 0x000000ff1d00720c */ /* 0x000fe20003f05300 */
[----:B------:R0:W0:Y:S01]  /*5450*/  F2I.U32.TRUNC.NTZ R14, R0 ;  /* 0x00000000000e7305 */ /* 0x000022000020f000 */
[----:B------:R-:W0:Y:S01]  /*5460*/  LDC R9, c[0x0][0x144] ;  /* 0x00005100ff097b82 */ /* 0x000e220000000800 */
[-C--:B-1----:R-:W-:Y:S01]  /*5470*/  SHF.R.U64 R10, R4, R6.reuse, R3 ;  /* 0x00000006040a7219 */ /* 0x082fe20000001203 */
[----:B---3--:R-:W-:Y:S01]  /*5480*/  IMAD.MOV R7, RZ, RZ, -R7 ;  /* 0x000000ffff077224 */ /* 0x008fe200078e0a07 */
[----:B------:R-:W-:-:S05]  /*5490*/  SHF.R.U32.HI R3, RZ, R6, R3 ;  /* 0x00000006ff037219 */ /* 0x000fca0000011603 */
[----:B------:R-:W1:Y:S01]  /*54a0*/  LDC R24, c[0x0][0x148] ;  /* 0x00005200ff187b82 */ /* 0x000e620000000800 */
[-CC-:B--2---:R-:W-:Y:S02]  /*54b0*/  SHF.R.U64 R12, R10, R8.reuse, R3.reuse ;  /* 0x000000080a0c7219 */ /* 0x184fe40000001203 */
[----:B------:R-:W-:-:S05]  /*54c0*/  SHF.R.U32.HI R3, RZ, R8, R3 ;  /* 0x00000008ff037219 */ /* 0x000fca0000011603 */
[----:B------:R-:W2:Y:S01]  /*54d0*/  LDC R15, c[0x0][0x600] ;  /* 0x00018000ff0f7b82 */ /* 0x000ea20000000800 */
[-CC-:B----4-:R-:W-:Y:S02]  /*54e0*/  SHF.R.U64 R13, R12, R26.reuse, R3.reuse ;  /* 0x0000001a0c0d7219 */ /* 0x190fe40000001203 */
[----:B------:R-:W-:-:S03]  /*54f0*/  SHF.R.U32.HI R5, RZ, R26, R3 ;  /* 0x0000001aff057219 */ /* 0x000fc60000011603 */
[----:B------:R-:W-:Y:S02]  /*5500*/  IMAD.MOV.U32 R4, RZ, RZ, R13 ;  /* 0x000000ffff047224 */ /* 0x000fe400078e000d */
[----:B------:R-:W3:Y:S01]  /*5510*/  LDC R27, c[0x0][0x648] ;  /* 0x00019200ff1b7b82 */ /* 0x000ee20000000800 */
[----:B0-----:R-:W-:-:S07]  /*5520*/  IMAD R25, R9, R7, R20 ;  /* 0x0000000709197224 */ /* 0x001fce00078e0214 */
[----:B------:R-:W0:Y:S08]  /*5530*/  LDC R30, c[0x0][0x638] ;  /* 0x00018e00ff1e7b82 */ /* 0x000e300000000800 */
[----:B------:R-:W4:Y:S01]  /*5540*/  LDC R31, c[0x0][0x610] ;  /* 0x00018400ff1f7b82 */ /* 0x000f220000000800 */
[----:B-1----:R-:W-:Y:S05]  /*5550*/  @!P0 BRA `(.L_x_162) ;  /* 0x0000000000288947 */ /* 0x002fea0003800000 */
        /* <DEDUP_REMOVED lines=10> */
.L_x_162:
[----:B------:R-:W-:Y:S01]  /*5600*/  ISETP.NE.AND P0, PT, R2, 0x1, PT ;  /* 0x000000010200780c */ /* 0x000fe20003f05270 */
[----:B------:R-:W-:Y:S01]  /*5610*/  IMAD.MOV R14, RZ, RZ, -R14 ;  /* 0x000000ffff0e7224 */ /* 0x000fe200078e0a0e */
[----:B---3--:R-:W-:Y:S01]  /*5620*/  SHF.R.U64 R0, R4, R27, R5 ;  /* 0x0000001b04007219 */ /* 0x008fe20000001205 */
[----:B--2---:R-:W-:Y:S01]  /*5630*/  VIADD R5, R15, 0xffffffff ;  /* 0xffffffff0f057836 */ /* 0x004fe20000000000 */
[----:B------:R-:W-:-:S03]  /*5640*/  LOP3.LUT R3, R12, R93, RZ, 0xc0, !PT ;  /* 0x0000005d0c037212 */ /* 0x000fc600078ec0ff */
[----:B------:R-:W-:Y:S01]  /*5650*/  IMAD.MOV R4, RZ, RZ, -R0 ;  /* 0x000000ffff047224 */ /* 0x000fe200078e0a00 */
[----:B------:R-:W-:Y:S01]  /*5660*/  LOP3.LUT R10, R10, R5, RZ, 0xc0, !PT ;  /* 0x000000050a0a7212 */ /* 0x000fe200078ec0ff */
[----:B------:R-:W-:Y:S02]  /*5670*/  IMAD R0, R90, R0, R3 ;  /* 0x000000005a007224 */ /* 0x000fe400078e0203 */
[----:B0-----:R-:W-:Y:S02]  /*5680*/  IMAD R3, R4, R30, R13 ;  /* 0x0000001e04037224 */ /* 0x001fe400078e020d */
[----:B------:R-:W-:Y:S02]  /*5690*/  @P0 IMAD R25, R24, R14, R21 ;  /* 0x0000000e18190224 */ /* 0x000fe400078e0215 */
[----:B------:R-:W-:Y:S02]  /*56a0*/  IMAD R5, R3, R15, R10 ;  /* 0x0000000f03057224 */ /* 0x000fe400078e020a */
[----:B----4-:R-:W-:-:S02]  /*56b0*/  IMAD R0, R0, R31, R25 ;  /* 0x0000001f00007224 */ /* 0x010fc400078e0219 */
[----:B------:R-:W-:-:S03]  /*56c0*/  IMAD.MOV.U32 R4, RZ, RZ, 0x1 ;  /* 0x00000001ff047424 */ /* 0x000fc600078e00ff */
[----:B------:R-:W-:Y:S02]  /*56d0*/  SEL R98, R5, R0, !P0 ;  /* 0x0000000005627207 */ /* 0x000fe40004000000 */
[----:B------:R-:W-:Y:S02]  /*56e0*/  PRMT R3, R4, 0x7610, R3 ;  /* 0x0000761004037816 */ /* 0x000fe40000000003 */
[----:B------:R-:W-:-:S07]  /*56f0*/  SEL R0, R0, R5, !P0 ;  /* 0x0000000500007207 */ /* 0x000fce0004000000 */
.L_x_160:
[----:B------:R-:W-:Y:S01]  /*5700*/  LOP3.LUT P0, RZ, R3, 0xff, RZ, 0xc0, !PT ;  /* 0x000000ff03ff7812 */ /* 0x000fe2000780c0ff */
[----:B------:R-:W-:-:S12]  /*5710*/  IMAD.MOV.U32 R97, RZ, RZ, R0 ;  /* 0x000000ffff617224 */ /* 0x000fd800078e0000 */
[----:B------:R-:W-:Y:S05]  /*5720*/  @P0 BRA `(.L_x_163) ;  /* 0xffffffbc00580947 */ /* 0x000fea000383ffff */
[----:B------:R-:W-:Y:S05]  /*5730*/  EXIT ;  /* 0x000000000000794d */ /* 0x000fea0003800000 */
.L_x_4:
        /* <DEDUP_REMOVED lines=26> */
.L_x_165:
[--C-:B------:R-:W-:Y:S01]  /*58e0*/  SHF.R.U64 R14, R12, R20, R13.reuse ;  /* 0x000000140c0e7219 */ /* 0x100fe2000000120d */
[----:B------:R-:W0:Y:S01]  /*58f0*/  LDC R24, c[0x0][0x618] ;  /* 0x00018600ff187b82 */ /* 0x000e220000000800 */
[----:B------:R-:W-:Y:S01]  /*5900*/  I2FP.F32.U32 R8, R6 ;  /* 0x0000000600087245 */ /* 0x000fe20000201000 */
[----:B------:R-:W-:Y:S01]  /*5910*/  ULDC UR4, c[0x0][0x150] ;  /* 0x0000540000047ab9 */ /* 0x000fe20000000800 */
[----:B------:R-:W-:Y:S02]  /*5920*/  SHF.R.U32.HI R7, RZ, R20, R13 ;  /* 0x00000014ff077219 */ /* 0x000fe4000001160d */
[----:B------:R-:W-:Y:S01]  /*5930*/  IADD3 R11, P0, RZ, -R14, RZ ;  /* 0x8000000eff0b7210 */ /* 0x000fe20007f1e0ff */
[----:B------:R-:W-:Y:S01]  /*5940*/  FMUL R13, R8, UR4 ;  /* 0x00000004080d7c20 */ /* 0x000fe20008400000 */
[----:B------:R-:W-:Y:S01]  /*5950*/  ULDC UR4, c[0x0][0x154] ;  /* 0x0000550000047ab9 */ /* 0x000fe20000000800 */
[----:B------:R-:W1:Y:S02]  /*5960*/  LDC.64 R26, c[0x0][0x640] ;  /* 0x00019000ff1a7b82 */ /* 0x000e640000000a00 */
[----:B------:R-:W-:-:S02]  /*5970*/  IMAD.X R7, RZ, RZ, ~R7, P0 ;  /* 0x000000ffff077224 */ /* 0x000fc400000e0e07 */
[----:B------:R-:W2:Y:S01]  /*5980*/  F2I.U32.TRUNC.NTZ R13, R13 ;  /* 0x0000000d000d7305 */ /* 0x000ea2000020f000 */
[----:B------:R-:W-:-:S03]  /*5990*/  IMAD.WIDE.U32 R8, R11, R22, R16 ;  /* 0x000000160b087225 */ /* 0x000fc600078e0010 */
[----:B------:R-:W3:Y:S01]  /*59a0*/  LDC R15, c[0x0][0x144] ;  /* 0x00005100ff0f7b82 */ /* 0x000ee20000000800 */
[----:B------:R-:W-:-:S04]  /*59b0*/  IMAD R10, R7, R22, RZ ;  /* 0x00000016070a7224 */ /* 0x000fc800078e02ff */
[----:B------:R-:W-:Y:S02]  /*59c0*/  IMAD R7, R11, R23, R10 ;  /* 0x000000170b077224 */ /* 0x000fe400078e020a */
[----:B------:R-:W-:Y:S01]  /*59d0*/  IMAD.MOV.U32 R10, RZ, RZ, -0x1 ;  /* 0xffffffffff0a7424 */ /* 0x000fe200078e00ff */
[----:B------:R-:W4:Y:S01]  /*59e0*/  LDC R20, c[0x0][0x608] ;  /* 0x00018200ff147b82 */ /* 0x000f220000000800 */
[----:B------:R-:W-:Y:S01]  /*59f0*/  IMAD.IADD R7, R9, 0x1, R7 ;  /* 0x0000000109077824 */ /* 0x000fe200078e0207 */
[----:B------:R-:W-:-:S04]  /*5a00*/  I2FP.F32.U32 R9, R3 ;  /* 0x0000000300097245 */ /* 0x000fc80000201000 */
[-C--:B0-----:R-:W-:Y:S01]  /*5a10*/  SHF.R.U64 R12, R8, R24.reuse, R7 ;  /* 0x00000018080c7219 */ /* 0x081fe20000001207 */
[----:B--2---:R-:W-:Y:S01]  /*5a20*/  IMAD.MOV R8, RZ, RZ, -R13 ;  /* 0x000000ffff087224 */ /* 0x004fe200078e0a0d */
[----:B------:R-:W0:Y:S01]  /*5a30*/  LDC R11, c[0x0][0x658] ;  /* 0x00019600ff0b7b82 */ /* 0x000e220000000800 */
[----:B-1----:R-:W-:Y:S01]  /*5a40*/  ISETP.NE.U32.AND P0, PT, R26, RZ, PT ;  /* 0x000000ff1a00720c */ /* 0x002fe20003f05070 */
[----:B------:R-:W-:Y:S01]  /*5a50*/  FMUL R9, R9, UR4 ;  /* 0x0000000409097c20 */ /* 0x000fe20008400000 */
[----:B------:R-:W-:Y:S02]  /*5a60*/  SHF.R.U32.HI R7, RZ, R24, R7 ;  /* 0x00000018ff077219 */ /* 0x000fe40000011607 */
[----:B------:R-:W-:-:S03]  /*5a70*/  ISETP.NE.AND.EX P0, PT, R27, RZ, PT, P0 ;  /* 0x000000ff1b00720c */ /* 0x000fc60003f05300 */
[----:B------:R-:W1:Y:S01]  /*5a80*/  LDC R22, c[0x0][0x148] ;  /* 0x00005200ff167b82 */ /* 0x000e620000000800 */
[----:B---3--:R-:W-:Y:S02]  /*5a90*/  IMAD R23, R15, R8, R6 ;  /* 0x000000080f177224 */ /* 0x008fe400078e0206 */
[----:B------:R-:W-:-:S05]  /*5aa0*/  IMAD.MOV.U32 R8, RZ, RZ, 0x1 ;  /* 0x00000001ff087424 */ /* 0x000fca00078e00ff */
[----:B------:R-:W2:Y:S01]  /*5ab0*/  LDC R21, c[0x0][0x600] ;  /* 0x00018000ff157b82 */ /* 0x000ea20000000800 */
[-CC-:B----4-:R-:W-:Y:S02]  /*5ac0*/  SHF.R.U64 R15, R12, R20.reuse, R7.reuse ;  /* 0x000000140c0f7219 */ /* 0x190fe40000001207 */
[----:B------:R-:W-:Y:S02]  /*5ad0*/  SHF.R.U32.HI R6, RZ, R20, R7 ;  /* 0x00000014ff067219 */ /* 0x000fe40000011607 */
[----:B------:R3:W4:Y:S03]  /*5ae0*/  F2I.U32.TRUNC.NTZ R20, R9 ;  /* 0x0000000900147305 */ /* 0x000726000020f000 */
[----:B------:R-:W1:Y:S01]  /*5af0*/  LDC R25, c[0x0][0x648] ;  /* 0x00019200ff197b82 */ /* 0x000e620000000800 */
[-C--:B0-----:R-:W-:Y:S02]  /*5b00*/  SHF.R.U64 R19, R15, R11.reuse, R6 ;  /* 0x0000000b0f137219 */ /* 0x081fe40000001206 */
[----:B------:R-:W-:-:S02]  /*5b10*/  SHF.L.U32 R10, R10, R11, RZ ;  /* 0x0000000b0a0a7219 */ /* 0x000fc400000006ff */
[-C--:B------:R-:W-:Y:S01]  /*5b20*/  SHF.R.U32.HI R7, RZ, R11.reuse, R6 ;  /* 0x0000000bff077219 */ /* 0x080fe20000011606 */
[----:B------:R-:W-:Y:S01]  /*5b30*/  IMAD.MOV.U32 R6, RZ, RZ, R19 ;  /* 0x000000ffff067224 */ /* 0x000fe200078e0013 */
[----:B------:R-:W-:Y:S01]  /*5b40*/  SHF.L.U32 R24, R8, R11, RZ ;  /* 0x0000000b08187219 */ /* 0x000fe200000006ff */
[----:B------:R-:W0:Y:S01]  /*5b50*/  LDC R28, c[0x0][0x638] ;  /* 0x00018e00ff1c7b82 */ /* 0x000e220000000800 */
[----:B------:R-:W-:-:S07]  /*5b60*/  LOP3.LUT R30, RZ, R10, RZ, 0x33, !PT ;  /* 0x0000000aff1e7212 */ /* 0x000fce00078e33ff */
[----:B------:R-:W0:Y:S01]  /*5b70*/  LDC R29, c[0x0][0x610] ;  /* 0x00018400ff1d7b82 */ /* 0x000e220000000800 */
[----:B---34-:R-:W-:Y:S05]  /*5b80*/  @!P0 BRA `(.L_x_166) ;  /* 0x0000000000288947 */ /* 0x018fea0003800000 */
[----:B------:R-:W3:Y:S02]  /*5b90*/  LDC R6, c[0x0][0x64c] ;  /* 0x00019300ff067b82 */ /* 0x000ee40000000800 */
[----:B---3--:R-:W-:-:S05]  /*5ba0*/  IADD3 R11, P0, R19, R6, RZ ;  /* 0x00000006130b7210 */ /* 0x008fca0007f1e0ff */
        /* <DEDUP_REMOVED lines=8> */
.L_x_166:
[----:B------:R-:W-:Y:S01]  /*5c30*/  ISETP.NE.AND P0, PT, R2, 0x1, PT ;  /* 0x000000010200780c */ /* 0x000fe20003f05270 */
[----:B--2---:R-:W-:Y:S01]  /*5c40*/  VIADD R9, R21, 0xffffffff ;  /* 0xffffffff15097836 */ /* 0x004fe20000000000 */
[----:B-1----:R-:W-:Y:S01]  /*5c50*/  SHF.R.U64 R7, R6, R25, R7 ;  /* 0x0000001906077219 */ /* 0x002fe20000001207 */
[----:B------:R-:W-:Y:S01]  /*5c60*/  IMAD.MOV R20, RZ, RZ, -R20 ;  /* 0x000000ffff147224 */ /* 0x000fe200078e0a14 */
[----:B------:R-:W-:Y:S02]  /*5c70*/  LOP3.LUT R6, R15, R30, RZ, 0xc0, !PT ;  /* 0x0000001e0f067212 */ /* 0x000fe400078ec0ff */
[----:B------:R-:W-:Y:S01]  /*5c80*/  LOP3.LUT R12, R12, R9, RZ, 0xc0, !PT ;  /* 0x000000090c0c7212 */ /* 0x000fe200078ec0ff */
[----:B------:R-:W-:Y:S02]  /*5c90*/  IMAD.MOV R8, RZ, RZ, -R7 ;  /* 0x000000ffff087224 */ /* 0x000fe400078e0a07 */
[----:B------:R-:W-:Y:S02]  /*5ca0*/  IMAD R6, R24, R7, R6 ;  /* 0x0000000718067224 */ /* 0x000fe400078e0206 */
[----:B------:R-:W-:-:S02]  /*5cb0*/  IMAD.MOV.U32 R9, RZ, RZ, 0x1 ;  /* 0x00000001ff097424 */ /* 0x000fc400078e00ff */
[----:B------:R-:W-:Y:S02]  /*5cc0*/  @P0 IMAD R23, R22, R20, R3 ;  /* 0x0000001416170224 */ /* 0x000fe400078e0203 */
[----:B0-----:R-:W-:Y:S02]  /*5cd0*/  IMAD R3, R8, R28, R19 ;  /* 0x0000001c08037224 */ /* 0x001fe400078e0213 */
[----:B------:R-:W-:Y:S02]  /*5ce0*/  IMAD R19, R6, R29, R23 ;  /* 0x0000001d06137224 */ /* 0x000fe400078e0217 */
[----:B------:R-:W-:Y:S02]  /*5cf0*/  IMAD R6, R3, R21, R12 ;  /* 0x0000001503067224 */ /* 0x000fe400078e020c */
[----:B------:R-:W-:-:S03]  /*5d00*/  IMAD.MOV.U32 R8, RZ, RZ, R14 ;  /* 0x000000ffff087224 */ /* 0x000fc600078e000e */
[----:B------:R-:W-:Y:S02]  /*5d10*/  SEL R20, R6, R19, !P0 ;  /* 0x0000001306147207 */ /* 0x000fe40004000000 */
[----:B------:R-:W-:-:S07]  /*5d20*/  SEL R19, R19, R6, !P0 ;  /* 0x0000000613137207 */ /* 0x000fce0004000000 */
.L_x_164:
[----:B------:R-:W-:-:S08]  /*5d30*/  NOP ;  /* 0x0000000000007918 */ /* 0x000fd00000000000 */
[----:B------:R-:W0:-:S00]  /*5d40*/  USETMAXREG.DEALLOC.CTAPOOL 0x28 ;  /* 0x00000028000079c8 */ /* 0x000e0000080e0500 */
[----:B0-----:R-:W-:-:S13]  /*5d50*/  ISETP.NE.AND P0, PT, R0, RZ, PT ;  /* 0x000000ff0000720c */ /* 0x001fda0003f05270 */
[----:B------:R-:W-:Y:S05]  /*5d60*/  @P0 EXIT ;  /* 0x000000000000094d */ /* 0x000fea0003800000 */
[----:B------:R-:W-:Y:S01]  /*5d70*/  LOP3.LUT P0, RZ, R9, 0xff, RZ, 0xc0, !PT ;  /* 0x000000ff09ff7812 */ /* 0x000fe2000780c0ff */
[----:B------:R-:W-:Y:S02]  /*5d80*/  IMAD.MOV.U32 R3, RZ, RZ, 0x1 ;  /* 0x00000001ff037424 */ /* 0x000fe400078e00ff */
[----:B------:R-:W-:-:S10]  /*5d90*/  IMAD.MOV.U32 R0, RZ, RZ, RZ ;  /* 0x000000ffff007224 */ /* 0x000fd400078e00ff */
[----:B------:R-:W-:Y:S05]  /*5da0*/  @!P0 BRA `(.L_x_167) ;  /* 0x0000000c000c8947 */ /* 0x000fea0003800000 */
[----:B------:R-:W0:Y:S01]  /*5db0*/  LDC R0, c[0x0][0x28c] ;  /* 0x0000a300ff007b82 */ /* 0x000e220000000800 */
[----:B------:R-:W-:Y:S01]  /*5dc0*/  LOP3.LUT P0, RZ, R4, 0x1f, RZ, 0xc0, !PT ;  /* 0x0000001f04ff7812 */ /* 0x000fe2000780c0ff */
[----:B------:R-:W-:Y:S01]  /*5dd0*/  ULDC UR5, c[0x0][0x658] ;  /* 0x0001960000057ab9 */ /* 0x000fe20000000800 */
[----:B------:R-:W-:Y:S01]  /*5de0*/  UMOV UR6, 0xffffffff ;  /* 0xffffffff00067882 */ /* 0x000fe20000000000 */
[----:B------:R-:W-:Y:S01]  /*5df0*/  BSSY B0, `(.L_x_167) ;  /* 0x00000be000007945 */ /* 0x000fe20003800000 */
[----:B------:R-:W-:Y:S01]  /*5e00*/  USHF.L.U32 UR6, UR6, UR5, URZ ;  /* 0x0000000506067299 */ /* 0x000fe2000800063f */
[C---:B------:R-:W-:Y:S01]  /*5e10*/  ISETP.NE.AND P2, PT, R5.reuse, RZ, PT ;  /* 0x000000ff0500720c */ /* 0x040fe20003f45270 */
[----:B------:R-:W-:Y:S01]  /*5e20*/  IMAD.MOV.U32 R13, RZ, RZ, 0x1 ;  /* 0x00000001ff0d7424 */ /* 0x000fe200078e00ff */
[----:B------:R-:W-:Y:S01]  /*5e30*/  ISETP.NE.OR P0, PT, R5, RZ, !P0 ;  /* 0x000000ff0500720c */ /* 0x000fe20004705670 */
[----:B------:R-:W-:Y:S01]  /*5e40*/  ULDC UR4, c[0x0][0x600] ;  /* 0x0001800000047ab9 */ /* 0x000fe20000000800 */
[----:B------:R-:W-:Y:S01]  /*5e50*/  LOP3.LUT R12, R18, 0x2, RZ, 0xfc, !PT ;  /* 0x00000002120c7812 */ /* 0x000fe200078efcff */
[----:B------:R-:W-:Y:S01]  /*5e60*/  UMOV UR7, 0x1 ;  /* 0x0000000100077882 */ /* 0x000fe20000000000 */
[----:B------:R-:W-:-:S02]  /*5e70*/  UIADD3 UR15, UR4, -0x1, URZ ;  /* 0xffffffff040f7890 */ /* 0x000fc4000fffe03f */
[----:B------:R-:W-:Y:S02]  /*5e80*/  USHF.L.U32 UR17, UR7, UR5, URZ ;  /* 0x0000000507117299 */ /* 0x000fe4000800063f */
[----:B------:R-:W-:Y:S01]  /*5e90*/  ULOP3.LUT UR16, URZ, UR6, URZ, 0x33, !UPT ;  /* 0x000000063f107292 */ /* 0x000fe2000f8e333f */
[----:B------:R-:W-:Y:S01]  /*5ea0*/  ULDC.64 UR20, c[0x0][0x198] ;  /* 0x0000660000147ab9 */ /* 0x000fe20000000a00 */
[----:B0-----:R-:W-:-:S05]  /*5eb0*/  VIADD R0, R0, 0x1f ;  /* 0x0000001f00007836 */ /* 0x001fca0000000000 */
[----:B------:R-:W-:-:S04]  /*5ec0*/  SHF.R.S32.HI R3, RZ, 0x1f, R0 ;  /* 0x0000001fff037819 */ /* 0x000fc80000011400 */
[----:B------:R-:W-:Y:S01]  /*5ed0*/  LEA.HI R3, R3, R0, RZ, 0x5 ;  /* 0x0000000003037211 */ /* 0x000fe200078f28ff */
[----:B------:R-:W-:-:S03]  /*5ee0*/  IMAD.MOV.U32 R0, RZ, RZ, RZ ;  /* 0x000000ffff007224 */ /* 0x000fc600078e00ff */
[----:B------:R-:W-:Y:S01]  /*5ef0*/  SHF.R.S32.HI R11, RZ, 0x5, R3 ;  /* 0x00000005ff0b7819 */ /* 0x000fe20000011403 */
[----:B------:R-:W-:-:S04]  /*5f00*/  IMAD.MOV.U32 R3, RZ, RZ, 0x1 ;  /* 0x00000001ff037424 */ /* 0x000fc800078e00ff */
[----:B------:R-:W-:-:S07]  /*5f10*/  VIADD R10, R11, 0x1 ;  /* 0x000000010b0a7836 */ /* 0x000fce0000000000 */
.L_x_179:
[----:B------:R-:W-:-:S03]  /*5f20*/  UMOV UR4, 0xffffffff ;  /* 0xffffffff00047882 */ /* 0x000fc60000000000 */
[----:B------:R-:W-:Y:S05]  /*5f30*/  BRA.DIV UR4, `(.L_x_168) ;  /* 0x0000001a04f07947 */ /* 0x000fea000b800000 */
[----:B------:R-:W-:-:S13]  /*5f40*/  ELECT P6, URZ, PT ;  /* 0x00000000003f782f */ /* 0x000fda00038c0000 */
.L_x_214:
[----:B------:R-:W0:Y:S01]  /*5f50*/  LDC R4, c[0x0][0x28c] ;  /* 0x0000a300ff047b82 */ /* 0x000e220000000800 */
[----:B------:R-:W-:Y:S01]  /*5f60*/  BSSY B1, `(.L_x_169) ;  /* 0x0000035000017945 */ /* 0x000fe20003800000 */
[----:B0-----:R-:W-:-:S13]  /*5f70*/  ISETP.LT.OR P6, PT, R4, 0x1, !P6 ;  /* 0x000000010400780c */ /* 0x001fda00077c1670 */
[----:B------:R-:W-:Y:S05]  /*5f80*/  @P6 BRA `(.L_x_170) ;  /* 0x0000000000c86947 */ /* 0x000fea0003800000 */
[----:B------:R-:W-:Y:S02]  /*5f90*/  IMAD.SHL.U32 R20, R20, 0x80, RZ ;  /* 0x0000008014147824 */ /* 0x000fe400078e00ff */
[----:B------:R-:W-:Y:S02]  /*5fa0*/  IMAD.SHL.U32 R19, R19, 0x80, RZ ;  /* 0x0000008013137824 */ /* 0x000fe400078e00ff */
[----:B------:R-:W-:Y:S02]  /*5fb0*/  IMAD.MOV.U32 R21, RZ, RZ, RZ ;  /* 0x000000ffff157224 */ /* 0x000fe400078e00ff */
[----:B------:R-:W-:Y:S02]  /*5fc0*/  IMAD.MOV.U32 R4, RZ, RZ, R10 ;  /* 0x000000ffff047224 */ /* 0x000fe400078e000a */
[----:B------:R-:W-:Y:S02]  /*5fd0*/  IMAD.MOV.U32 R5, RZ, RZ, R3 ;  /* 0x000000ffff057224 */ /* 0x000fe400078e0003 */
[----:B------:R-:W-:-:S07]  /*5fe0*/  IMAD.MOV.U32 R6, RZ, RZ, R0 ;  /* 0x000000ffff067224 */ /* 0x000fce00078e0000 */
.L_x_174:
[----:B------:R-:W0:Y:S01]  /*5ff0*/  S2R R14, SR_CgaCtaId ;  /* 0x00000000000e7919 */ /* 0x000e220000008800 */
[----:B------:R-:W-:Y:S01]  /*6000*/  MOV R7, 0x400 ;  /* 0x0000040000077802 */ /* 0x000fe20000000f00 */
[----:B------:R-:W1:Y:S03]  /*6010*/  @!P2 LDC R9, c[0x0][0x500] ;  /* 0x00014000ff09ab82 */ /* 0x000e660000000800 */
[----:B0-----:R-:W-:Y:S02]  /*6020*/  LEA R15, R14, R7, 0x18 ;  /* 0x000000070e0f7211 */ /* 0x001fe400078ec0ff */
[----:B------:R-:W-:-:S03]  /*6030*/  SHF.L.U32 R7, R5, 0x1f, RZ ;  /* 0x0000001f05077819 */ /* 0x000fc600000006ff */
[----:B------:R-:W-:-:S04]  /*6040*/  IMAD R14, R6, 0x8, R15 ;  /* 0x00000008060e7824 */ /* 0x000fc800078e020f */
[----:B------:R-:W0:Y:S02]  /*6050*/  SYNCS.PHASECHK.TRANS64.TRYWAIT P1, [R14+URZ+0xe0], R7 ;  /* 0x0000e0070e0075a7 */ /* 0x000e24000802017f */
[----:B01----:R-:W-:Y:S05]  /*6060*/  @!P1 BRA `(.L_x_171) ;  /* 0x0000001800c49947 */ /* 0x003fea0003800000 */
.L_x_215:
[----:B0-----:R-:W-:Y:S01]  /*6070*/  PRMT R7, R12, 0x9910, RZ ;  /* 0x000099100c077816 */ /* 0x001fe200000000ff */
[----:B------:R0:W-:Y:S03]  /*6080*/  @!P2 SYNCS.ARRIVE.TRANS64 RZ, [R14+URZ], R9 ;  /* 0x000000090effa9a7 */ /* 0x0001e6000800003f */
[----:B------:R-:W-:-:S13]  /*6090*/  ISETP.NE.AND P1, PT, R7, 0x2, PT ;  /* 0x000000020700780c */ /* 0x000fda0003f25270 */
[----:B0-----:R-:W-:Y:S05]  /*60a0*/  @P1 BRA `(.L_x_172) ;  /* 0x0000000000041947 */ /* 0x001fea0003800000 */
[----:B------:R-:W-:Y:S01]  /*60b0*/  BPT.TRAP 0x1 ;  /* 0x000000040000795c */ /* 0x000fe20000300000 */
.L_x_172:
[----:B------:R-:W-:Y:S05]  /*60c0*/  @P0 BRA `(.L_x_173) ;  /* 0x0000000000040947 */ /* 0x000fea0003800000 */
[----:B------:R-:W-:Y:S01]  /*60d0*/  BPT.TRAP 0x1 ;  /* 0x000000040000795c */ /* 0x000fe20000300000 */
.L_x_173:
[----:B------:R-:W-:Y:S01]  /*60e0*/  IMAD R15, R6, 0x1000, R15 ;  /* 0x00001000060f7824 */ /* 0x000fe200078e020f */
[----:B------:R-:W-:Y:S01]  /*60f0*/  R2UR UR9, R14 ;  /* 0x000000000e0972ca */ /* 0x000fe200000e0000 */
[----:B------:R-:W-:Y:S01]  /*6100*/  VIADD R4, R4, 0xffffffff ;  /* 0xffffffff04047836 */ /* 0x000fe20000000000 */
[----:B------:R-:W-:Y:S01]  /*6110*/  UIADD3 UR4, UP0, UR20, 0xf0, URZ ;  /* 0x000000f014047890 */ /* 0x000fe2000ff1e03f */
[----:B------:R-:W-:Y:S01]  /*6120*/  R2UR UR11, R19 ;  /* 0x00000000130b72ca */ /* 0x000fe200000e0000 */
[----:B------:R-:W-:Y:S01]  /*6130*/  UIADD3 UR22, UP1, UR20, 0x1f0, URZ ;  /* 0x000001f014167890 */ /* 0x000fe2000ff3e03f */
[----:B------:R-:W-:Y:S01]  /*6140*/  R2UR UR8, R15 ;  /* 0x000000000f0872ca */ /* 0x000fe200000e0000 */
[----:B------:R-:W-:Y:S01]  /*6150*/  UIADD3.X UR5, URZ, UR21, URZ, UP0, !UPT ;  /* 0x000000153f057290 */ /* 0x000fe200087fe43f */
[C---:B------:R-:W-:Y:S01]  /*6160*/  R2UR UR10, R21.reuse ;  /* 0x00000000150a72ca */ /* 0x040fe200000e0000 */
[----:B------:R-:W-:Y:S01]  /*6170*/  VIADD R6, R6, 0x1 ;  /* 0x0000000106067836 */ /* 0x000fe20000000000 */
[----:B------:R-:W-:Y:S01]  /*6180*/  R2UR UR12, R8 ;  /* 0x00000000080c72ca */ /* 0x000fe200000e0000 */
[----:B------:R-:W-:Y:S01]  /*6190*/  UIADD3.X UR23, URZ, UR21, URZ, UP1, !UPT ;  /* 0x000000153f177290 */ /* 0x000fe20008ffe43f */
[----:B------:R-:W-:Y:S01]  /*61a0*/  R2UR UR18, R20 ;  /* 0x00000000141272ca */ /* 0x000fe200000e0000 */
[----:B------:R-:W-:Y:S01]  /*61b0*/  UMOV UR6, 0x0 ;  /* 0x0000000000067882 */ /* 0x000fe20000000000 */
[----:B------:R-:W-:Y:S01]  /*61c0*/  ISETP.GT.AND P3, PT, R4, 0x1, PT ;  /* 0x000000010400780c */ /* 0x000fe20003f64270 */
[----:B------:R-:W-:Y:S01]  /*61d0*/  UMOV UR7, 0x10000000 ;  /* 0x1000000000077882 */ /* 0x000fe20000000000 */
[----:B------:R-:W-:Y:S01]  /*61e0*/  ISETP.NE.AND P1, PT, R6, 0x1c, PT ;  /* 0x0000001c0600780c */ /* 0x000fe20003f25270 */
[----:B------:R-:W-:-:S02]  /*61f0*/  VIADD R21, R21, 0x20 ;  /* 0x0000002015157836 */ /* 0x000fc40000000000 */
[----:B------:R-:W-:Y:S01]  /*6200*/  UIADD3 UR13, UR8, 0x280, URZ ;  /* 0x00000280080d7890 */ /* 0x000fe2000fffe03f */
[----:B------:R-:W-:Y:S01]  /*6210*/  SEL R14, RZ, 0x1, P1 ;  /* 0x00000001ff0e7807 */ /* 0x000fe20000800000 */
[----:B------:R-:W-:Y:S01]  /*6220*/  UIADD3 UR14, UR8, 0x1c280, URZ ;  /* 0x0001c280080e7890 */ /* 0x000fe2000fffe03f */
[----:B------:R-:W-:Y:S02]  /*6230*/  SEL R6, R6, RZ, P1 ;  /* 0x000000ff06067207 */ /* 0x000fe40000800000 */
[----:B------:R-:W-:Y:S02]  /*6240*/  LOP3.LUT R5, R5, R14, RZ, 0x3c, !PT ;  /* 0x0000000e05057212 */ /* 0x000fe400078e3cff */
[----:B------:R-:W-:Y:S02]  /*6250*/  UMOV UR8, UR13 ;  /* 0x0000000d00087c82 */ /* 0x000fe40008000000 */
[----:B------:R0:W-:Y:S02]  /*6260*/  UTMALDG.3D [UR8], [UR4], desc[UR6] ;  /* 0x00000608040075b4 */ /* 0x0001e40008011000 */
[----:B0-----:R-:W-:Y:S01]  /*6270*/  UMOV UR8, UR14 ;  /* 0x0000000e00087c82 */ /* 0x001fe20008000000 */
[----:B------:R-:W-:-:S02]  /*6280*/  UMOV UR11, UR18 ;  /* 0x00000012000b7c82 */ /* 0x000fc40008000000 */
[----:B------:R0:W-:Y:S02]  /*6290*/  UTMALDG.3D [UR8], [UR22], desc[UR6] ;  /* 0x00000608160075b4 */ /* 0x0001e40008011000 */
[----:B0-----:R-:W-:Y:S05]  /*62a0*/  @P3 BRA `(.L_x_174) ;  /* 0xfffffffc00503947 */ /* 0x001fea000383ffff */
.L_x_170:
[----:B------:R-:W-:Y:S05]  /*62b0*/  BSYNC B1 ;  /* 0x0000000000017941 */ /* 0x000fea0003800000 */
.L_x_169:
[----:B------:R-:W-:Y:S01]  /*62c0*/  LOP3.LUT P4, RZ, R13, 0xff, RZ, 0xc0, !PT ;  /* 0x000000ff0dff7812 */ /* 0x000fe2000788c0ff */
[C---:B------:R-:W-:Y:S01]  /*62d0*/  IMAD.IADD R7, R11.reuse, 0x1, R0 ;  /* 0x000000010b077824 */ /* 0x040fe200078e0200 */
[----:B------:R-:W-:Y:S01]  /*62e0*/  ULDC.64 UR4, c[0x0][0x650] ;  /* 0x0001940000047ab9 */ /* 0x000fe20000000a00 */
[----:B------:R-:W-:Y:S01]  /*62f0*/  ISETP.GE.U32.AND P3, PT, R11, 0x1c, PT ;  /* 0x0000001c0b00780c */ /* 0x000fe20003f66070 */
[----:B------:R-:W-:Y:S01]  /*6300*/  BSSY B1, `(.L_x_175) ;  /* 0x000006a000017945 */ /* 0x000fe20003800000 */
[----:B------:R-:W-:Y:S01]  /*6310*/  IMAD.MOV.U32 R19, RZ, RZ, -0x1 ;  /* 0xffffffffff137424 */ /* 0x000fe200078e00ff */
[----:B------:R-:W-:Y:S01]  /*6320*/  ISETP.GT.U32.AND P1, PT, R7, 0x1b, PT ;  /* 0x0000001b0700780c */ /* 0x000fe20003f24070 */
[----:B------:R-:W-:Y:S01]  /*6330*/  IMAD.MOV.U32 R20, RZ, RZ, -0x1 ;  /* 0xffffffffff147424 */ /* 0x000fe200078e00ff */
[----:B------:R-:W-:Y:S01]  /*6340*/  SHF.R.U32.HI R4, RZ, 0x2, R7 ;  /* 0x00000002ff047819 */ /* 0x000fe20000011607 */
[----:B------:R-:W-:Y:S01]  /*6350*/  IMAD.MOV.U32 R8, RZ, RZ, -0x1 ;  /* 0xffffffffff087424 */ /* 0x000fe200078e00ff */
[----:B------:R-:W-:-:S02]  /*6360*/  ISETP.LT.U32.AND P1, PT, R11, 0x1c, P1 ;  /* 0x0000001c0b00780c */ /* 0x000fc40000f21070 */
[----:B------:R-:W-:Y:S01]  /*6370*/  PRMT R13, RZ, 0x7610, R13 ;  /* 0x00007610ff0d7816 */ /* 0x000fe2000000000d */
[----:B------:R-:W0:Y:S01]  /*6380*/  @P4 S2R R5, SR_CgaCtaId ;  /* 0x0000000000054919 */ /* 0x000e220000008800 */
[----:B------:R-:W-:-:S04]  /*6390*/  @P4 MOV R0, 0x400 ;  /* 0x0000040000004802 */ /* 0x000fc80000000f00 */
[----:B0-----:R-:W-:Y:S01]  /*63a0*/  @P4 LEA R0, R5, R0, 0x18 ;  /* 0x0000000005004211 */ /* 0x001fe200078ec0ff */
[----:B------:R-:W-:-:S03]  /*63b0*/  IMAD.WIDE.U32 R4, R4, 0x24924925, RZ ;  /* 0x2492492504047825 */ /* 0x000fc600078e00ff */
[----:B------:R0:W-:Y:S01]  /*63c0*/  @P4 SYNCS.ARRIVE.TRANS64.A1T0 RZ, [R0+URZ+0x1d8], RZ ;  /* 0x0001d8ff00ff49a7 */ /* 0x0001e2000810003f */
[----:B------:R-:W-:Y:S02]  /*63d0*/  IADD3 R16, P4, R16, UR36, RZ ;  /* 0x0000002410107c10 */ /* 0x000fe4000ff9e0ff */
[----:B------:R-:W-:Y:S02]  /*63e0*/  PRMT R4, RZ, 0x7610, R4 ;  /* 0x00007610ff047816 */ /* 0x000fe40000000004 */
[----:B------:R-:W-:Y:S02]  /*63f0*/  IADD3.X R17, R17, UR42, RZ, P4, !PT ;  /* 0x0000002a11117c10 */ /* 0x000fe4000a7fe4ff */
[----:B0-----:R-:W-:Y:S02]  /*6400*/  SEL R0, RZ, 0x1, !P1 ;  /* 0x00000001ff007807 */ /* 0x001fe40004800000 */
[----:B------:R-:W-:Y:S02]  /*6410*/  ISETP.GE.U32.AND P1, PT, R16, UR4, PT ;  /* 0x0000000410007c0c */ /* 0x000fe4000bf26070 */
[----:B------:R-:W-:Y:S01]  /*6420*/  LOP3.LUT R3, R3, R0, RZ, 0x3c, !PT ;  /* 0x0000000003037212 */ /* 0x000fe200078e3cff */
[----:B------:R-:W-:Y:S01]  /*6430*/  IMAD R0, R5, -0x1c, R7 ;  /* 0xffffffe405007824 */ /* 0x000fe200078e0207 */
[----:B------:R-:W-:-:S02]  /*6440*/  ISETP.GE.U32.AND.EX P1, PT, R17, UR5, PT, P1 ;  /* 0x0000000511007c0c */ /* 0x000fc4000bf26110 */
[----:B------:R-:W-:-:S11]  /*6450*/  @P3 LOP3.LUT R3, R3, 0x1, R5, 0x78, !PT ;  /* 0x0000000103033812 */ /* 0x000fd600078e7805 */
[----:B------:R-:W-:Y:S05]  /*6460*/  @P1 BRA `(.L_x_176) ;  /* 0x00000004004c1947 */ /* 0x000fea0003800000 */
[----:B------:R-:W-:Y:S01]  /*6470*/  ULDC.64 UR4, c[0x0][0x628] ;  /* 0x00018a0000047ab9 */ /* 0x000fe20000000a00 */
[----:B------:R-:W0:Y:S01]  /*6480*/  S2R R15, SR_CTAID.X ;  /* 0x00000000000f7919 */ /* 0x000e220000002500 */
[----:B------:R-:W-:Y:S01]  /*6490*/  ISETP.NE.U32.AND P1, PT, RZ, UR4, PT ;  /* 0x00000004ff007c0c */ /* 0x000fe2000bf25070 */
[----:B------:R-:W-:Y:S01]  /*64a0*/  ULDC UR7, c[0x0][0x630] ;  /* 0x00018c0000077ab9 */ /* 0x000fe20000000800 */
[----:B------:R-:W-:Y:S01]  /*64b0*/  IMAD.MOV.U32 R4, RZ, RZ, R16 ;  /* 0x000000ffff047224 */ /* 0x000fe200078e0010 */
[----:B------:R-:W1:Y:S01]  /*64c0*/  S2R R14, SR_CTAID.Y ;  /* 0x00000000000e7919 */ /* 0x000e620000002600 */
[----:B------:R-:W-:Y:S01]  /*64d0*/  ISETP.NE.AND.EX P1, PT, RZ, UR5, PT, P1 ;  /* 0x00000005ff007c0c */ /* 0x000fe2000bf25310 */
[----:B------:R-:W-:-:S12]  /*64e0*/  IMAD.MOV.U32 R5, RZ, RZ, R17 ;  /* 0x000000ffff057224 */ /* 0x000fd800078e0011 */
[----:B------:R-:W-:Y:S05]  /*64f0*/  @!P1 BRA `(.L_x_177) ;  /* 0x0000000000289947 */ /* 0x000fea0003800000 */
[----:B------:R-:W-:Y:S02]  /*6500*/  ULDC UR6, c[0x0][0x634] ;  /* 0x00018d0000067ab9 */ /* 0x000fe40000000800 */
[----:B------:R-:W-:-:S05]  /*6510*/  IADD3 R9, P1, R16, UR6, RZ ;  /* 0x0000000610097c10 */ /* 0x000fca000ff3e0ff */
[----:B------:R-:W-:-:S04]  /*6520*/  IMAD.X R19, RZ, RZ, R17, P1 ;  /* 0x000000ffff137224 */ /* 0x000fc800008e0611 */
[----:B------:R-:W-:-:S04]  /*6530*/  IMAD.WIDE.U32 R6, R19, UR4, RZ ;  /* 0x0000000413067c25 */ /* 0x000fc8000f8e00ff */
[----:B------:R-:W-:-:S04]  /*6540*/  IMAD.WIDE.U32 R6, P1, R9, UR5, R6 ;  /* 0x0000000509067c25 */ /* 0x000fc8000f820006 */
[----:B------:R-:W-:-:S04]  /*6550*/  IMAD.WIDE.U32 R8, R9, UR4, RZ ;  /* 0x0000000409087c25 */ /* 0x000fc8000f8e00ff */
[----:B------:R-:W-:Y:S01]  /*6560*/  IMAD.X R5, RZ, RZ, RZ, P1 ;  /* 0x000000ffff057224 */ /* 0x000fe200008e06ff */
[----:B------:R-:W-:Y:S01]  /*6570*/  IADD3 RZ, P1, R9, R6, RZ ;  /* 0x0000000609ff7210 */ /* 0x000fe20007f3e0ff */
[----:B------:R-:W-:-:S04]  /*6580*/  IMAD.MOV.U32 R4, RZ, RZ, R7 ;  /* 0x000000ffff047224 */ /* 0x000fc800078e0007 */
[----:B------:R-:W-:-:S08]  /*6590*/  IMAD.WIDE.U32.X R4, R19, UR5, R4, P1 ;  /* 0x0000000513047c25 */ /* 0x000fd000088e0404 */
.L_x_177:
[--C-:B------:R-:W-:Y:S01]  /*65a0*/  SHF.R.U64 R8, R4, UR7, R5.reuse ;  /* 0x0000000704087c19 */ /* 0x100fe20008001205 */
[----:B------:R-:W-:Y:S01]  /*65b0*/  ULDC.64 UR4, c[0x0][0x620] ;  /* 0x0001880000047ab9 */ /* 0x000fe20000000a00 */
[----:B------:R-:W-:Y:S01]  /*65c0*/  SHF.R.U32.HI R4, RZ, UR7, R5 ;  /* 0x00000007ff047c19 */ /* 0x000fe20008011605 */
[----:B------:R-:W2:Y:S01]  /*65d0*/  LDC R24, c[0x0][0x144] ;  /* 0x00005100ff187b82 */ /* 0x000ea20000000800 */
[----:B------:R-:W-:Y:S01]  /*65e0*/  IADD3 R7, P1, RZ, -R8, RZ ;  /* 0x80000008ff077210 */ /* 0x000fe20007f3e0ff */
[----:B------:R-:W-:Y:S01]  /*65f0*/  ULDC.64 UR8, c[0x0][0x640] ;  /* 0x0001900000087ab9 */ /* 0x000fe20000000a00 */
[----:B0-----:R-:W-:Y:S01]  /*6600*/  I2FP.F32.U32 R9, R15 ;  /* 0x0000000f00097245 */ /* 0x001fe20000201000 */
[----:B------:R-:W-:Y:S02]  /*6610*/  ULDC UR6, c[0x0][0x608] ;  /* 0x0001820000067ab9 */ /* 0x000fe40000000800 */
[----:B------:R-:W-:Y:S01]  /*6620*/  IMAD.X R4, RZ, RZ, ~R4, P1 ;  /* 0x000000ffff047224 */ /* 0x000fe200008e0e04 */
[----:B------:R-:W-:Y:S01]  /*6630*/  ISETP.NE.U32.AND P1, PT, RZ, UR8, PT ;  /* 0x00000008ff007c0c */ /* 0x000fe2000bf25070 */
[----:B------:R-:W0:Y:S02]  /*6640*/  LDC R21, c[0x0][0x148] ;  /* 0x00005200ff157b82 */ /* 0x000e240000000800 */
[----:B------:R-:W-:Y:S01]  /*6650*/  IMAD R6, R4, UR4, RZ ;  /* 0x0000000404067c24 */ /* 0x000fe2000f8e02ff */
[----:B------:R-:W-:Y:S01]  /*6660*/  ISETP.NE.AND.EX P1, PT, RZ, UR9, PT, P1 ;  /* 0x00000009ff007c0c */ /* 0x000fe2000bf25310 */
[----:B------:R-:W-:Y:S01]  /*6670*/  IMAD.WIDE.U32 R4, R7, UR4, R16 ;  /* 0x0000000407047c25 */ /* 0x000fe2000f8e0010 */
[----:B------:R-:W-:-:S03]  /*6680*/  ULDC UR4, c[0x0][0x150] ;  /* 0x0000540000047ab9 */ /* 0x000fc60000000800 */
[----:B------:R-:W-:Y:S02]  /*6690*/  IMAD R7, R7, UR5, R6 ;  /* 0x0000000507077c24 */ /* 0x000fe4000f8e0206 */
[----:B------:R-:W-:Y:S01]  /*66a0*/  FMUL R6, R9, UR4 ;  /* 0x0000000409067c20 */ /* 0x000fe20008400000 */
[----:B------:R-:W-:Y:S01]  /*66b0*/  ULDC UR4, c[0x0][0x618] ;  /* 0x0001860000047ab9 */ /* 0x000fe20000000800 */
[----:B------:R-:W-:Y:S01]  /*66c0*/  ULDC UR5, c[0x0][0x154] ;  /* 0x0000550000057ab9 */ /* 0x000fe20000000800 */
[----:B------:R-:W-:-:S03]  /*66d0*/  IMAD.IADD R5, R5, 0x1, R7 ;  /* 0x0000000105057824 */ /* 0x000fc600078e0207 */
[----:B------:R-:W3:Y:S02]  /*66e0*/  F2I.U32.TRUNC.NTZ R6, R6 ;  /* 0x0000000600067305 */ /* 0x000ee4000020f000 */
[----:B------:R-:W-:Y:S02]  /*66f0*/  SHF.R.U64 R9, R4, UR4, R5 ;  /* 0x0000000404097c19 */ /* 0x000fe40008001205 */
[----:B-1----:R-:W-:-:S05]  /*6700*/  I2FP.F32.U32 R4, R14 ;  /* 0x0000000e00047245 */ /* 0x002fca0000201000 */
[----:B------:R-:W-:Y:S01]  /*6710*/  FMUL R22, R4, UR5 ;  /* 0x0000000504167c20 */ /* 0x000fe20008400000 */
[----:B------:R-:W-:Y:S01]  /*6720*/  SHF.R.U32.HI R4, RZ, UR4, R5 ;  /* 0x00000004ff047c19 */ /* 0x000fe20008011605 */
[----:B------:R-:W-:-:S03]  /*6730*/  ULDC UR4, c[0x0][0x658] ;  /* 0x0001960000047ab9 */ /* 0x000fc60000000800 */
[--C-:B------:R-:W-:Y:S01]  /*6740*/  SHF.R.U64 R20, R9, UR6, R4.reuse ;  /* 0x0000000609147c19 */ /* 0x100fe20008001204 */
[----:B------:R-:W1:Y:S01]  /*6750*/  F2I.U32.TRUNC.NTZ R22, R22 ;  /* 0x0000001600167305 */ /* 0x000e62000020f000 */
[----:B------:R-:W-:Y:S01]  /*6760*/  SHF.R.U32.HI R5, RZ, UR6, R4 ;  /* 0x00000006ff057c19 */ /* 0x000fe20008011604 */
[----:B---3--:R-:W-:-:S03]  /*6770*/  IMAD.MOV R6, RZ, RZ, -R6 ;  /* 0x000000ffff067224 */ /* 0x008fc600078e0a06 */
[----:B------:R-:W-:Y:S01]  /*6780*/  SHF.R.U64 R19, R20, UR4, R5 ;  /* 0x0000000414137c19 */ /* 0x000fe20008001205 */
[----:B--2---:R-:W-:Y:S01]  /*6790*/  IMAD R15, R24, R6, R15 ;  /* 0x00000006180f7224 */ /* 0x004fe200078e020f */
[----:B------:R-:W-:-:S03]  /*67a0*/  SHF.R.U32.HI R23, RZ, UR4, R5 ;  /* 0x00000004ff177c19 */ /* 0x000fc60008011605 */
[----:B------:R-:W-:Y:S02]  /*67b0*/  IMAD.MOV.U32 R4, RZ, RZ, R19 ;  /* 0x000000ffff047224 */ /* 0x000fe400078e0013 */
[----:B------:R-:W-:Y:S01]  /*67c0*/  IMAD.MOV.U32 R5, RZ, RZ, R23 ;  /* 0x000000ffff057224 */ /* 0x000fe200078e0017 */
[----:B-1----:R-:W-:Y:S06]  /*67d0*/  @!P1 BRA `(.L_x_178) ;  /* 0x0000000000289947 */ /* 0x002fec0003800000 */
[----:B------:R-:W-:Y:S02]  /*67e0*/  ULDC UR4, c[0x0][0x64c] ;  /* 0x0001930000047ab9 */ /* 0x000fe40000000800 */
[----:B------:R-:W-:-:S05]  /*67f0*/  IADD3 R5, P1, R19, UR4, RZ ;  /* 0x0000000413057c10 */ /* 0x000fca000ff3e0ff */
[----:B------:R-:W-:-:S04]  /*6800*/  IMAD.X R23, RZ, RZ, R23, P1 ;  /* 0x000000ffff177224 */ /* 0x000fc800008e0617 */
[----:B------:R-:W-:-:S04]  /*6810*/  IMAD.WIDE.U32 R6, R23, UR8, RZ ;  /* 0x0000000817067c25 */ /* 0x000fc8000f8e00ff */
[----:B------:R-:W-:-:S04]  /*6820*/  IMAD.WIDE.U32 R6, P1, R5, UR9, R6 ;  /* 0x0000000905067c25 */ /* 0x000fc8000f820006 */
[----:B------:R-:W-:-:S04]  /*6830*/  IMAD.WIDE.U32 R4, R5, UR8, RZ ;  /* 0x0000000805047c25 */ /* 0x000fc8000f8e00ff */
[----:B------:R-:W-:Y:S01]  /*6840*/  IMAD.MOV.U32 R4, RZ, RZ, R7 ;  /* 0x000000ffff047224 */ /* 0x000fe200078e0007 */
[----:B------:R-:W-:Y:S01]  /*6850*/  IADD3 RZ, P3, R5, R6, RZ ;  /* 0x0000000605ff7210 */ /* 0x000fe20007f7e0ff */
[----:B------:R-:W-:-:S04]  /*6860*/  IMAD.X R5, RZ, RZ, RZ, P1 ;  /* 0x000000ffff057224 */ /* 0x000fc800008e06ff */
[----:B------:R-:W-:-:S08]  /*6870*/  IMAD.WIDE.U32.X R4, R23, UR9, R4, P3 ;  /* 0x0000000917047c25 */ /* 0x000fd000098e0404 */
.L_x_178:
[----:B------:R-:W-:Y:S01]  /*6880*/  ISETP.NE.AND P1, PT, R2, 0x1, PT ;  /* 0x000000010200780c */ /* 0x000fe20003f25270 */
[----:B------:R-:W-:Y:S01]  /*6890*/  ULDC UR4, c[0x0][0x648] ;  /* 0x0001920000047ab9 */ /* 0x000fe20000000800 */
[----:B------:R-:W-:Y:S01]  /*68a0*/  LOP3.LUT R20, R20, UR16, RZ, 0xc0, !PT ;  /* 0x0000001014147c12 */ /* 0x000fe2000f8ec0ff */
[----:B------:R-:W-:Y:S01]  /*68b0*/  IMAD.MOV R22, RZ, RZ, -R22 ;  /* 0x000000ffff167224 */ /* 0x000fe200078e0a16 */
[----:B------:R-:W-:Y:S01]  /*68c0*/  SHF.R.U64 R5, R4, UR4, R5 ;  /* 0x0000000404057c19 */ /* 0x000fe20008001205 */
[----:B------:R-:W-:Y:S01]  /*68d0*/  ULDC UR4, c[0x0][0x638] ;  /* 0x00018e0000047ab9 */ /* 0x000fe20000000800 */
[----:B------:R-:W-:Y:S01]  /*68e0*/  LOP3.LUT R6, R9, UR15, RZ, 0xc0, !PT ;  /* 0x0000000f09067c12 */ /* 0x000fe2000f8ec0ff */
[----:B------:R-:W-:Y:S02]  /*68f0*/  ULDC UR5, c[0x0][0x610] ;  /* 0x0001840000057ab9 */ /* 0x000fe40000000800 */
[----:B------:R-:W-:Y:S02]  /*6900*/  IMAD.MOV R4, RZ, RZ, -R5 ;  /* 0x000000ffff047224 */ /* 0x000fe400078e0a05 */
[----:B------:R-:W-:-:S02]  /*6910*/  IMAD R20, R5, UR17, R20 ;  /* 0x0000001105147c24 */ /* 0x000fc4000f8e0214 */
[----:B0-----:R-:W-:Y:S02]  /*6920*/  @P1 IMAD R15, R21, R22, R14 ;  /* 0x00000016150f1224 */ /* 0x001fe400078e020e */
[----:B------:R-:W-:Y:S01]  /*6930*/  IMAD R19, R4, UR4, R19 ;  /* 0x0000000404137c24 */ /* 0x000fe2000f8e0213 */
[----:B------:R-:W-:Y:S01]  /*6940*/  ULDC UR4, c[0x0][0x600] ;  /* 0x0001800000047ab9 */ /* 0x000fe20000000800 */
[----:B------:R-:W-:Y:S02]  /*6950*/  IMAD R15, R20, UR5, R15 ;  /* 0x00000005140f7c24 */ /* 0x000fe4000f8e020f */
[----:B------:R-:W-:Y:S02]  /*6960*/  IMAD R6, R19, UR4, R6 ;  /* 0x0000000413067c24 */ /* 0x000fe4000f8e0206 */
[----:B------:R-:W-:-:S03]  /*6970*/  IMAD.MOV.U32 R4, RZ, RZ, 0x1 ;  /* 0x00000001ff047424 */ /* 0x000fc600078e00ff */
[----:B------:R-:W-:Y:S02]  /*6980*/  SEL R20, R6, R15, !P1 ;  /* 0x0000000f06147207 */ /* 0x000fe40004800000 */
[----:B------:R-:W-:-:S07]  /*6990*/  SEL R19, R15, R6, !P1 ;  /* 0x000000060f137207 */ /* 0x000fce0004800000 */
.L_x_176:
[----:B------:R-:W-:Y:S05]  /*69a0*/  BSYNC B1 ;  /* 0x0000000000017941 */ /* 0x000fea0003800000 */
.L_x_175:
[----:B------:R-:W-:-:S13]  /*69b0*/  LOP3.LUT P1, RZ, R4, 0xff, RZ, 0xc0, !PT ;  /* 0x000000ff04ff7812 */ /* 0x000fda000782c0ff */
[----:B------:R-:W-:Y:S05]  /*69c0*/  @P1 BRA `(.L_x_179) ;  /* 0xfffffff400541947 */ /* 0x000fea000383ffff */
[----:B------:R-:W-:Y:S05]  /*69d0*/  BSYNC B0 ;  /* 0x0000000000007941 */ /* 0x000fea0003800000 */
.L_x_167:
[----:B------:R-:W-:-:S03]  /*69e0*/  UMOV UR4, 0xffffffff ;  /* 0xffffffff00047882 */ /* 0x000fc60000000000 */
[----:B------:R-:W-:Y:S05]  /*69f0*/  BRA.DIV UR4, `(.L_x_180) ;  /* 0x0000001204747947 */ /* 0x000fea000b800000 */
[----:B------:R-:W-:-:S13]  /*6a00*/  ELECT P6, URZ, PT ;  /* 0x00000000003f782f */ /* 0x000fda00038c0000 */
.L_x_218:
[----:B------:R-:W-:Y:S04]  /*6a10*/  BSSY B0, `(.L_x_181) ;  /* 0x0000103000007945 */ /* 0x000fe80003800000 */
[----:B------:R-:W-:Y:S05]  /*6a20*/  @!P6 BRA `(.L_x_182) ;  /* 0x000000100004e947 */ /* 0x000fea0003800000 */
[----:B------:R-:W-:-:S04]  /*6a30*/  LOP3.LUT R18, R18, 0x2, RZ, 0xfc, !PT ;  /* 0x0000000212127812 */ /* 0x000fc800078efcff */
[----:B------:R-:W-:-:S13]  /*6a40*/  ISETP.NE.AND P0, PT, R18, 0x3, PT ;  /* 0x000000031200780c */ /* 0x000fda0003f05270 */
[----:B------:R-:W-:Y:S05]  /*6a50*/  @!P0 BRA `(.L_x_183) ;  /* 0x0000000000048947 */ /* 0x000fea0003800000 */
[----:B------:R-:W-:Y:S01]  /*6a60*/  BPT.TRAP 0x1 ;  /* 0x000000040000795c */ /* 0x000fe20000300000 */
.L_x_183:
[----:B------:R-:W0:Y:S01]  /*6a70*/  S2R R5, SR_CgaCtaId ;  /* 0x0000000000057919 */ /* 0x000e220000008800 */
[----:B------:R-:W-:Y:S02]  /*6a80*/  MOV R2, 0x400 ;  /* 0x0000040000027802 */ /* 0x000fe40000000f00 */
[----:B------:R-:W-:Y:S02]  /*6a90*/  SHF.L.U32 R4, R3, 0x1f, RZ ;  /* 0x0000001f03047819 */ /* 0x000fe400000006ff */
[----:B0-----:R-:W-:-:S05]  /*6aa0*/  LEA R5, R5, R2, 0x18 ;  /* 0x0000000205057211 */ /* 0x001fca00078ec0ff */
[----:B------:R-:W-:-:S04]  /*6ab0*/  VIADD R5, R5, 0xe0 ;  /* 0x000000e005057836 */ /* 0x000fc80000000000 */
[C---:B------:R-:W-:Y:S02]  /*6ac0*/  IMAD R7, R0.reuse, 0x8, R5 ;  /* 0x0000000800077824 */ /* 0x040fe400078e0205 */
[----:B------:R-:W-:Y:S02]  /*6ad0*/  VIADD R0, R0, 0x1 ;  /* 0x0000000100007836 */ /* 0x000fe40000000000 */
[----:B------:R-:W0:Y:S03]  /*6ae0*/  SYNCS.PHASECHK.TRANS64.TRYWAIT P0, [R7+URZ], R4 ;  /* 0x00000004070075a7 */ /* 0x000e26000800017f */
[----:B------:R-:W-:-:S04]  /*6af0*/  ISETP.NE.AND P1, PT, R0, 0x1c, PT ;  /* 0x0000001c0000780c */ /* 0x000fc80003f25270 */
[----:B------:R-:W-:Y:S02]  /*6b00*/  SEL R2, RZ, 0x1, P1 ;  /* 0x00000001ff027807 */ /* 0x000fe40000800000 */
[----:B------:R-:W-:Y:S02]  /*6b10*/  SEL R0, R0, RZ, P1 ;  /* 0x000000ff00007207 */ /* 0x000fe40000800000 */
[----:B------:R-:W-:-:S03]  /*6b20*/  LOP3.LUT R9, R3, R2, RZ, 0x3c, !PT ;  /* 0x0000000203097212 */ /* 0x000fc600078e3cff */
[----:B------:R-:W-:Y:S01]  /*6b30*/  IMAD R6, R0, 0x8, R5 ;  /* 0x0000000800067824 */ /* 0x000fe200078e0205 */
[----:B------:R-:W-:Y:S01]  /*6b40*/  SHF.L.U32 R3, R9, 0x1f, RZ ;  /* 0x0000001f09037819 */ /* 0x000fe200000006ff */
[----:B0-----:R-:W-:Y:S06]  /*6b50*/  @!P0 BRA `(.L_x_184) ;  /* 0x00000010003c8947 */ /* 0x001fec0003800000 */
.L_x_219:
[----:B------:R-:W1:Y:S01]  /*6b60*/  SYNCS.PHASECHK.TRANS64.TRYWAIT P0, [R6+URZ], R3 ;  /* 0x00000003060075a7 */ /* 0x000e62000800017f */
[----:B------:R-:W-:-:S05]  /*6b70*/  VIADD R0, R0, 0x1 ;  /* 0x0000000100007836 */ /* 0x000fca0000000000 */
[----:B------:R-:W-:-:S04]  /*6b80*/  ISETP.NE.AND P1, PT, R0, 0x1c, PT ;  /* 0x0000001c0000780c */ /* 0x000fc80003f25270 */
[----:B------:R-:W-:Y:S02]  /*6b90*/  SEL R2, RZ, 0x1, P1 ;  /* 0x00000001ff027807 */ /* 0x000fe40000800000 */
[----:B------:R-:W-:Y:S02]  /*6ba0*/  SEL R0, R0, RZ, P1 ;  /* 0x000000ff00007207 */ /* 0x000fe40000800000 */
[----:B------:R-:W-:-:S03]  /*6bb0*/  LOP3.LUT R9, R9, R2, RZ, 0x3c, !PT ;  /* 0x0000000209097212 */ /* 0x000fc600078e3cff */
[----:B0-----:R-:W-:Y:S01]  /*6bc0*/  IMAD R7, R0, 0x8, R5 ;  /* 0x0000000800077824 */ /* 0x001fe200078e0205 */
[----:B------:R-:W-:Y:S01]  /*6bd0*/  SHF.L.U32 R4, R9, 0x1f, RZ ;  /* 0x0000001f09047819 */ /* 0x000fe200000006ff */
[----:B-1----:R-:W-:Y:S06]  /*6be0*/  @!P0 BRA `(.L_x_185) ;  /* 0x00000010002c8947 */ /* 0x002fec0003800000 */
.L_x_220:
        /* <DEDUP_REMOVED lines=9> */
.L_x_221:
        /* <DEDUP_REMOVED lines=9> */
.L_x_222:
        /* <DEDUP_REMOVED lines=9> */
.L_x_223:
        /* <DEDUP_REMOVED lines=9> */
.L_x_224:
        /* <DEDUP_REMOVED lines=9> */
.L_x_225:
        /* <DEDUP_REMOVED lines=9> */
.L_x_226:
        /* <DEDUP_REMOVED lines=9> */
.L_x_227:
        /* <DEDUP_REMOVED lines=9> */
.L_x_228:
        /* <DEDUP_REMOVED lines=9> */
.L_x_229:
        /* <DEDUP_REMOVED lines=9> */
.L_x_230:
        /* <DEDUP_REMOVED lines=9> */
.L_x_231:
        /* <DEDUP_REMOVED lines=9> */
.L_x_232:
        /* <DEDUP_REMOVED lines=9> */
.L_x_233:
        /* <DEDUP_REMOVED lines=9> */
.L_x_234:
        /* <DEDUP_REMOVED lines=9> */
.L_x_235:
        /* <DEDUP_REMOVED lines=9> */
.L_x_236:
        /* <DEDUP_REMOVED lines=9> */
.L_x_237:
        /* <DEDUP_REMOVED lines=9> */
.L_x_238:
        /* <DEDUP_REMOVED lines=9> */
.L_x_239:
        /* <DEDUP_REMOVED lines=9> */
.L_x_240:
        /* <DEDUP_REMOVED lines=9> */
.L_x_241:
        /* <DEDUP_REMOVED lines=9> */
.L_x_242:
        /* <DEDUP_REMOVED lines=9> */
.L_x_243:
        /* <DEDUP_REMOVED lines=9> */
.L_x_244:
[----:B------:R-:W1:Y:S01]  /*7970*/  SYNCS.PHASECHK.TRANS64.TRYWAIT P0, [R7+URZ], R4 ;  /* 0x00000004070075a7 */ /* 0x000e62000800017f */
[----:B------:R-:W-:-:S05]  /*7980*/  VIADD R0, R0, 0x1 ;  /* 0x0000000100007836 */ /* 0x000fca0000000000 */
[----:B------:R-:W-:-:S04]  /*7990*/  ISETP.NE.AND P1, PT, R0, 0x1c, PT ;  /* 0x0000001c0000780c */ /* 0x000fc80003f25270 */
[----:B------:R-:W-:Y:S02]  /*79a0*/  SEL R2, RZ, 0x1, P1 ;  /* 0x00000001ff027807 */ /* 0x000fe40000800000 */
[----:B------:R-:W-:Y:S02]  /*79b0*/  SEL R0, R0, RZ, P1 ;  /* 0x000000ff00007207 */ /* 0x000fe40000800000 */
[----:B------:R-:W-:Y:S01]  /*79c0*/  LOP3.LUT R2, R9, R2, RZ, 0x3c, !PT ;  /* 0x0000000209027212 */ /* 0x000fe200078e3cff */
[----:B-1----:R-:W-:Y:S06]  /*79d0*/  @!P0 BRA `(.L_x_210) ;  /* 0x0000000800a48947 */ /* 0x002fec0003800000 */
.L_x_245:
[----:B------:R-:W-:Y:S01]  /*79e0*/  IMAD R5, R0, 0x8, R5 ;  /* 0x0000000800057824 */ /* 0x000fe200078e0205 */
[----:B------:R-:W-:-:S07]  /*79f0*/  SHF.L.U32 R0, R2, 0x1f, RZ ;  /* 0x0000001f02007819 */ /* 0x000fce00000006ff */
.L_x_211:
[----:B--2---:R2:W3:Y:S02]  /*7a00*/  SYNCS.PHASECHK.TRANS64.TRYWAIT P0, [R5+URZ], R0 ;  /* 0x00000000050075a7 */ /* 0x0044e4000800017f */
[----:B---3--:R-:W-:Y:S05]  /*7a10*/  @!P0 NANOSLEEP.SYNCS 0x989680 ;  /* 0x009896800000895d */ /* 0x008fea0003900000 */
[----:B------:R-:W3:Y:S02]  /*7a20*/  @!P0 SYNCS.PHASECHK.TRANS64 P0, [R5+URZ], R0 ;  /* 0x00000000050085a7 */ /* 0x000ee4000800007f */
[----:B---3--:R-:W-:Y:S05]  /*7a30*/  @!P0 BRA `(.L_x_211) ;  /* 0xfffffffc00f08947 */ /* 0x008fea000383ffff */
.L_x_182:
[----:B------:R-:W-:Y:S05]  /*7a40*/  BSYNC B0 ;  /* 0x0000000000007941 */ /* 0x000fea0003800000 */
.L_x_181:
[----:B------:R-:W-:Y:S05]  /*7a50*/  EXIT ;  /* 0x000000000000794d */ /* 0x000fea0003800000 */
.L_x_18:
[----:B-1----:R1:W2:Y:S02]  /*7a60*/  SYNCS.PHASECHK.TRANS64.TRYWAIT P1, [R3+URZ], R0 ;  /* 0x00000000030075a7 */ /* 0x0022a4000802017f */
[----:B--2---:R-:W-:Y:S05]  /*7a70*/  @!P1 NANOSLEEP.SYNCS 0x989680 ;  /* 0x009896800000995d */ /* 0x004fea0003900000 */
[----:B------:R-:W2:Y:S02]  /*7a80*/  @!P1 SYNCS.PHASECHK.TRANS64 P1, [R3+URZ], R0 ;  /* 0x00000000030095a7 */ /* 0x000ea4000802007f */
[----:B--2---:R-:W-:Y:S05]  /*7a90*/  @!P1 BRA `(.L_x_18) ;  /* 0xfffffffc00f09947 */ /* 0x004fea000383ffff */
[----:B------:R-:W-:Y:S05]  /*7aa0*/  BRA `(.L_x_17) ;  /* 0xffffff9c00487947 */ /* 0x000fea000383ffff */
.L_x_23:
[----:B-1----:R1:W2:Y:S02]  /*7ab0*/  SYNCS.PHASECHK.TRANS64.TRYWAIT P1, [R5+URZ], R4 ;  /* 0x00000004050075a7 */ /* 0x0022a4000802017f */
[----:B--2---:R-:W-:Y:S05]  /*7ac0*/  @!P1 NANOSLEEP.SYNCS 0x989680 ;  /* 0x009896800000995d */ /* 0x004fea0003900000 */
[----:B------:R-:W2:Y:S02]  /*7ad0*/  @!P1 SYNCS.PHASECHK.TRANS64 P1, [R5+URZ], R4 ;  /* 0x00000004050095a7 */ /* 0x000ea4000802007f */
[----:B--2---:R-:W-:Y:S05]  /*7ae0*/  @!P1 BRA `(.L_x_23) ;  /* 0xfffffffc00f09947 */ /* 0x004fea000383ffff */
[----:B------:R-:W-:Y:S05]  /*7af0*/  BRA `(.L_x_22) ;  /* 0xffffff9c00c87947 */ /* 0x000fea000383ffff */
.L_x_168:
[----:B------:R-:W-:Y:S01]  /*7b00*/  BSSY B1, `(.L_x_212) ;  /* 0x0000006000017945 */ /* 0x000fe20003800000 */
[----:B------:R-:W-:-:S07]  /*7b10*/  IMAD.MOV.U32 R15, RZ, RZ, -0x1 ;  /* 0xffffffffff0f7424 */ /* 0x000fce00078e00ff */
[----:B------:R-:W-:Y:S05]  /*7b20*/  WARPSYNC.COLLECTIVE R15, `(.L_x_213) ;  /* 0x000000000f0c7348 */ /* 0x000fea0003c00000 */
[----:B------:R-:W-:Y:S02]  /*7b30*/  ELECT P6, UR62, PT ;  /* 0x00000000003e782f */ /* 0x000fe400038c0000 */
[----:B------:R-:W-:Y:S01]  /*7b40*/  MOV R14, UR62 ;  /* 0x0000003e000e7c02 */ /* 0x000fe20008000f00 */
[----:B------:R-:W-:Y:S10]  /*7b50*/  ENDCOLLECTIVE ;  /* 0x000000000000791b */ /* 0x000ff40003800000 */
.L_x_213:
[----:B------:R-:W-:Y:S05]  /*7b60*/  BSYNC B1 ;  /* 0x0000000000017941 */ /* 0x000fea0003800000 */
.L_x_212:
[----:B------:R-:W-:Y:S05]  /*7b70*/  BRA `(.L_x_214) ;  /* 0xffffffe000f47947 */ /* 0x000fea000383ffff */
.L_x_171:
[----:B0-----:R0:W1:Y:S02]  /*7b80*/  SYNCS.PHASECHK.TRANS64.TRYWAIT P1, [R14+URZ+0xe0], R7 ;  /* 0x0000e0070e0075a7 */ /* 0x001064000802017f */
[----:B-1----:R-:W-:Y:S05]  /*7b90*/  @!P1 NANOSLEEP.SYNCS 0x989680 ;  /* 0x009896800000995d */ /* 0x002fea0003900000 */
[----:B------:R-:W1:Y:S02]  /*7ba0*/  @!P1 SYNCS.PHASECHK.TRANS64 P1, [R14+URZ+0xe0], R7 ;  /* 0x0000e0070e0095a7 */ /* 0x000e64000802007f */
[----:B-1----:R-:W-:Y:S05]  /*7bb0*/  @!P1 BRA `(.L_x_171) ;  /* 0xfffffffc00f09947 */ /* 0x002fea000383ffff */
[----:B------:R-:W-:Y:S05]  /*7bc0*/  BRA `(.L_x_215) ;  /* 0xffffffe400287947 */ /* 0x000fea000383ffff */
.L_x_180:
[----:B------:R-:W-:Y:S01]  /*7bd0*/  BSSY B0, `(.L_x_216) ;  /* 0x0000006000007945 */ /* 0x000fe20003800000 */
[----:B------:R-:W-:-:S07]  /*7be0*/  IMAD.MOV.U32 R15, RZ, RZ, -0x1 ;  /* 0xffffffffff0f7424 */ /* 0x000fce00078e00ff */
[----:B------:R-:W-:Y:S05]  /*7bf0*/  WARPSYNC.COLLECTIVE R15, `(.L_x_217) ;  /* 0x000000000f0c7348 */ /* 0x000fea0003c00000 */
[----:B------:R-:W-:Y:S02]  /*7c00*/  ELECT P6, UR62, PT ;  /* 0x00000000003e782f */ /* 0x000fe400038c0000 */
[----:B------:R-:W-:Y:S01]  /*7c10*/  MOV R14, UR62 ;  /* 0x0000003e000e7c02 */ /* 0x000fe20008000f00 */
[----:B------:R-:W-:Y:S10]  /*7c20*/  ENDCOLLECTIVE ;  /* 0x000000000000791b */ /* 0x000ff40003800000 */
.L_x_217:
[----:B------:R-:W-:Y:S05]  /*7c30*/  BSYNC B0 ;  /* 0x0000000000007941 */ /* 0x000fea0003800000 */
.L_x_216:
[----:B------:R-:W-:Y:S05]  /*7c40*/  BRA `(.L_x_218) ;  /* 0xffffffec00707947 */ /* 0x000fea000383ffff */
.L_x_184:
[----:B0-----:R0:W1:Y:S02]  /*7c50*/  SYNCS.PHASECHK.TRANS64.TRYWAIT P0, [R7+URZ], R4 ;  /* 0x00000004070075a7 */ /* 0x001064000800017f */
[----:B-1----:R-:W-:Y:S05]  /*7c60*/  @!P0 NANOSLEEP.SYNCS 0x989680 ;  /* 0x009896800000895d */ /* 0x002fea0003900000 */
[----:B------:R-:W1:Y:S02]  /*7c70*/  @!P0 SYNCS.PHASECHK.TRANS64 P0, [R7+URZ], R4 ;  /* 0x00000004070085a7 */ /* 0x000e64000800007f */
[----:B-1----:R-:W-:Y:S05]  /*7c80*/  @!P0 BRA `(.L_x_184) ;  /* 0xfffffffc00f08947 */ /* 0x002fea000383ffff */
[----:B------:R-:W-:Y:S05]  /*7c90*/  BRA `(.L_x_219) ;  /* 0xffffffec00b07947 */ /* 0x000fea000383ffff */
.L_x_185:
[----:B0-----:R0:W1:Y:S02]  /*7ca0*/  SYNCS.PHASECHK.TRANS64.TRYWAIT P0, [R6+URZ], R3 ;  /* 0x00000003060075a7 */ /* 0x001064000800017f */
[----:B-1----:R-:W-:Y:S05]  /*7cb0*/  @!P0 NANOSLEEP.SYNCS 0x989680 ;  /* 0x009896800000895d */ /* 0x002fea0003900000 */
[----:B------:R-:W1:Y:S02]  /*7cc0*/  @!P0 SYNCS.PHASECHK.TRANS64 P0, [R6+URZ], R3 ;  /* 0x00000003060085a7 */ /* 0x000e64000800007f */
[----:B-1----:R-:W-:Y:S05]  /*7cd0*/  @!P0 BRA `(.L_x_185) ;  /* 0xfffffffc00f08947 */ /* 0x002fea000383ffff */
[----:B------:R-:W-:Y:S05]  /*7ce0*/  BRA `(.L_x_220) ;  /* 0xffffffec00c07947 */ /* 0x000fea000383ffff */
.L_x_186:
[----:B0-----:R0:W1:Y:S02]  /*7cf0*/  SYNCS.PHASECHK.TRANS64.TRYWAIT P0, [R7+URZ], R4 ;  /* 0x00000004070075a7 */ /* 0x001064000800017f */
[----:B-1----:R-:W-:Y:S05]  /*7d00*/  @!P0 NANOSLEEP.SYNCS 0x989680 ;  /* 0x009896800000895d */ /* 0x002fea0003900000 */
[----:B------:R-:W1:Y:S02]  /*7d10*/  @!P0 SYNCS.PHASECHK.TRANS64 P0, [R7+URZ], R4 ;  /* 0x00000004070085a7 */ /* 0x000e64000800007f */
[----:B-1----:R-:W-:Y:S05]  /*7d20*/  @!P0 BRA `(.L_x_186) ;  /* 0xfffffffc00f08947 */ /* 0x002fea000383ffff */
[----:B------:R-:W-:Y:S05]  /*7d30*/  BRA `(.L_x_221) ;  /* 0xffffffec00d07947 */ /* 0x000fea000383ffff */
.L_x_187:
[----:B0-----:R0:W1:Y:S02]  /*7d40*/  SYNCS.PHASECHK.TRANS64.TRYWAIT P0, [R6+URZ], R3 ;  /* 0x00000003060075a7 */ /* 0x001064000800017f */
[----:B-1----:R-:W-:Y:S05]  /*7d50*/  @!P0 NANOSLEEP.SYNCS 0x989680 ;  /* 0x009896800000895d */ /* 0x002fea0003900000 */
[----:B------:R-:W1:Y:S02]  /*7d60*/  @!P0 SYNCS.PHASECHK.TRANS64 P0, [R6+URZ], R3 ;  /* 0x00000003060085a7 */ /* 0x000e64000800007f */
[----:B-1----:R-:W-:Y:S05]  /*7d70*/  @!P0 BRA `(.L_x_187) ;  /* 0xfffffffc00f08947 */ /* 0x002fea000383ffff */
[----:B------:R-:W-:Y:S05]  /*7d80*/  BRA `(.L_x_222) ;  /* 0xffffffec00e07947 */ /* 0x000fea000383ffff */
.L_x_188:
[----:B0-----:R0:W1:Y:S02]  /*7d90*/  SYNCS.PHASECHK.TRANS64.TRYWAIT P0, [R7+URZ], R4 ;  /* 0x00000004070075a7 */ /* 0x001064000800017f */
[----:B-1----:R-:W-:Y:S05]  /*7da0*/  @!P0 NANOSLEEP.SYNCS 0x989680 ;  /* 0x009896800000895d */ /* 0x002fea0003900000 */
[----:B------:R-:W1:Y:S02]  /*7db0*/  @!P0 SYNCS.PHASECHK.TRANS64 P0, [R7+URZ], R4 ;  /* 0x00000004070085a7 */ /* 0x000e64000800007f */
[----:B-1----:R-:W-:Y:S05]  /*7dc0*/  @!P0 BRA `(.L_x_188) ;  /* 0xfffffffc00f08947 */ /* 0x002fea000383ffff */
[----:B------:R-:W-:Y:S05]  /*7dd0*/  BRA `(.L_x_223) ;  /* 0xffffffec00f07947 */ /* 0x000fea000383ffff */
.L_x_189:
[----:B0-----:R0:W1:Y:S02]  /*7de0*/  SYNCS.PHASECHK.TRANS64.TRYWAIT P0, [R6+URZ], R3 ;  /* 0x00000003060075a7 */ /* 0x001064000800017f */
[----:B-1----:R-:W-:Y:S05]  /*7df0*/  @!P0 NANOSLEEP.SYNCS 0x989680 ;  /* 0x009896800000895d */ /* 0x002fea0003900000 */
[----:B------:R-:W1:Y:S02]  /*7e00*/  @!P0 SYNCS.PHASECHK.TRANS64 P0, [R6+URZ], R3 ;  /* 0x00000003060085a7 */ /* 0x000e64000800007f */
[----:B-1----:R-:W-:Y:S05]  /*7e10*/  @!P0 BRA `(.L_x_189) ;  /* 0xfffffffc00f08947 */ /* 0x002fea000383ffff */
[----:B------:R-:W-:Y:S05]  /*7e20*/  BRA `(.L_x_224) ;  /* 0xfffffff000007947 */ /* 0x000fea000383ffff */
.L_x_190:
[----:B0-----:R0:W1:Y:S02]  /*7e30*/  SYNCS.PHASECHK.TRANS64.TRYWAIT P0, [R7+URZ], R4 ;  /* 0x00000004070075a7 */ /* 0x001064000800017f */
[----:B-1----:R-:W-:Y:S05]  /*7e40*/  @!P0 NANOSLEEP.SYNCS 0x989680 ;  /* 0x009896800000895d */ /* 0x002fea0003900000 */
[----:B------:R-:W1:Y:S02]  /*7e50*/  @!P0 SYNCS.PHASECHK.TRANS64 P0, [R7+URZ], R4 ;  /* 0x00000004070085a7 */ /* 0x000e64000800007f */
[----:B-1----:R-:W-:Y:S05]  /*7e60*/  @!P0 BRA `(.L_x_190) ;  /* 0xfffffffc00f08947 */ /* 0x002fea000383ffff */
[----:B------:R-:W-:Y:S05]  /*7e70*/  BRA `(.L_x_225) ;  /* 0xfffffff000107947 */ /* 0x000fea000383ffff */
.L_x_191:
[----:B0-----:R0:W1:Y:S02]  /*7e80*/  SYNCS.PHASECHK.TRANS64.TRYWAIT P0, [R6+URZ], R3 ;  /* 0x00000003060075a7 */ /* 0x001064000800017f */
[----:B-1----:R-:W-:Y:S05]  /*7e90*/  @!P0 NANOSLEEP.SYNCS 0x989680 ;  /* 0x009896800000895d */ /* 0x002fea0003900000 */
[----:B------:R-:W1:Y:S02]  /*7ea0*/  @!P0 SYNCS.PHASECHK.TRANS64 P0, [R6+URZ], R3 ;  /* 0x00000003060085a7 */ /* 0x000e64000800007f */
[----:B-1----:R-:W-:Y:S05]  /*7eb0*/  @!P0 BRA `(.L_x_191) ;  /* 0xfffffffc00f08947 */ /* 0x002fea000383ffff */
[----:B------:R-:W-:Y:S05]  /*7ec0*/  BRA `(.L_x_226) ;  /* 0xfffffff000207947 */ /* 0x000fea000383ffff */
.L_x_192:
[----:B0-----:R0:W1:Y:S02]  /*7ed0*/  SYNCS.PHASECHK.TRANS64.TRYWAIT P0, [R7+URZ], R4 ;  /* 0x00000004070075a7 */ /* 0x001064000800017f */
[----:B-1----:R-:W-:Y:S05]  /*7ee0*/  @!P0 NANOSLEEP.SYNCS 0x989680 ;  /* 0x009896800000895d */ /* 0x002fea0003900000 */
[----:B------:R-:W1:Y:S02]  /*7ef0*/  @!P0 SYNCS.PHASECHK.TRANS64 P0, [R7+URZ], R4 ;  /* 0x00000004070085a7 */ /* 0x000e64000800007f */
[----:B-1----:R-:W-:Y:S05]  /*7f00*/  @!P0 BRA `(.L_x_192) ;  /* 0xfffffffc00f08947 */ /* 0x002fea000383ffff */
[----:B------:R-:W-:Y:S05]  /*7f10*/  BRA `(.L_x_227) ;  /* 0xfffffff000307947 */ /* 0x000fea000383ffff */
.L_x_193:
[----:B0-----:R0:W1:Y:S02]  /*7f20*/  SYNCS.PHASECHK.TRANS64.TRYWAIT P0, [R6+URZ], R3 ;  /* 0x00000003060075a7 */ /* 0x001064000800017f */
[----:B-1----:R-:W-:Y:S05]  /*7f30*/  @!P0 NANOSLEEP.SYNCS 0x989680 ;  /* 0x009896800000895d */ /* 0x002fea0003900000 */
[----:B------:R-:W1:Y:S02]  /*7f40*/  @!P0 SYNCS.PHASECHK.TRANS64 P0, [R6+URZ], R3 ;  /* 0x00000003060085a7 */ /* 0x000e64000800007f */
[----:B-1----:R-:W-:Y:S05]  /*7f50*/  @!P0 BRA `(.L_x_193) ;  /* 0xfffffffc00f08947 */ /* 0x002fea000383ffff */
[----:B------:R-:W-:Y:S05]  /*7f60*/  BRA `(.L_x_228) ;  /* 0xfffffff000407947 */ /* 0x000fea000383ffff */
.L_x_194:
[----:B0-----:R0:W1:Y:S02]  /*7f70*/  SYNCS.PHASECHK.TRANS64.TRYWAIT P0, [R7+URZ], R4 ;  /* 0x00000004070075a7 */ /* 0x001064000800017f */
[----:B-1----:R-:W-:Y:S05]  /*7f80*/  @!P0 NANOSLEEP.SYNCS 0x989680 ;  /* 0x009896800000895d */ /* 0x002fea0003900000 */
[----:B------:R-:W1:Y:S02]  /*7f90*/  @!P0 SYNCS.PHASECHK.TRANS64 P0, [R7+URZ], R4 ;  /* 0x00000004070085a7 */ /* 0x000e64000800007f */
[----:B-1----:R-:W-:Y:S05]  /*7fa0*/  @!P0 BRA `(.L_x_194) ;  /* 0xfffffffc00f08947 */ /* 0x002fea000383ffff */
[----:B------:R-:W-:Y:S05]  /*7fb0*/  BRA `(.L_x_229) ;  /* 0xfffffff000507947 */ /* 0x000fea000383ffff */
.L_x_195:
[----:B0-----:R0:W1:Y:S02]  /*7fc0*/  SYNCS.PHASECHK.TRANS64.TRYWAIT P0, [R6+URZ], R3 ;  /* 0x00000003060075a7 */ /* 0x001064000800017f */
[----:B-1----:R-:W-:Y:S05]  /*7fd0*/  @!P0 NANOSLEEP.SYNCS 0x989680 ;  /* 0x009896800000895d */ /* 0x002fea0003900000 */
[----:B------:R-:W1:Y:S02]  /*7fe0*/  @!P0 SYNCS.PHASECHK.TRANS64 P0, [R6+URZ], R3 ;  /* 0x00000003060085a7 */ /* 0x000e64000800007f */
[----:B-1----:R-:W-:Y:S05]  /*7ff0*/  @!P0 BRA `(.L_x_195) ;  /* 0xfffffffc00f08947 */ /* 0x002fea000383ffff */
[----:B------:R-:W-:Y:S05]  /*8000*/  BRA `(.L_x_230) ;  /* 0xfffffff000607947 */ /* 0x000fea000383ffff */
.L_x_196:
[----:B0-----:R0:W1:Y:S02]  /*8010*/  SYNCS.PHASECHK.TRANS64.TRYWAIT P0, [R7+URZ], R4 ;  /* 0x00000004070075a7 */ /* 0x001064000800017f */
[----:B-1----:R-:W-:Y:S05]  /*8020*/  @!P0 NANOSLEEP.SYNCS 0x989680 ;  /* 0x009896800000895d */ /* 0x002fea0003900000 */
[----:B------:R-:W1:Y:S02]  /*8030*/  @!P0 SYNCS.PHASECHK.TRANS64 P0, [R7+URZ], R4 ;  /* 0x00000004070085a7 */ /* 0x000e64000800007f */
[----:B-1----:R-:W-:Y:S05]  /*8040*/  @!P0 BRA `(.L_x_196) ;  /* 0xfffffffc00f08947 */ /* 0x002fea000383ffff */
[----:B------:R-:W-:Y:S05]  /*8050*/  BRA `(.L_x_231) ;  /* 0xfffffff000707947 */ /* 0x000fea000383ffff */
.L_x_197:
[----:B0-----:R0:W1:Y:S02]  /*8060*/  SYNCS.PHASECHK.TRANS64.TRYWAIT P0, [R6+URZ], R3 ;  /* 0x00000003060075a7 */ /* 0x001064000800017f */
[----:B-1----:R-:W-:Y:S05]  /*8070*/  @!P0 NANOSLEEP.SYNCS 0x989680 ;  /* 0x009896800000895d */ /* 0x002fea0003900000 */
[----:B------:R-:W1:Y:S02]  /*8080*/  @!P0 SYNCS.PHASECHK.TRANS64 P0, [R6+URZ], R3 ;  /* 0x00000003060085a7 */ /* 0x000e64000800007f */
[----:B-1----:R-:W-:Y:S05]  /*8090*/  @!P0 BRA `(.L_x_197) ;  /* 0xfffffffc00f08947 */ /* 0x002fea000383ffff */
[----:B------:R-:W-:Y:S05]  /*80a0*/  BRA `(.L_x_232) ;  /* 0xfffffff000807947 */ /* 0x000fea000383ffff */
.L_x_198:
[----:B0-----:R0:W1:Y:S02]  /*80b0*/  SYNCS.PHASECHK.TRANS64.TRYWAIT P0, [R7+URZ], R4 ;  /* 0x00000004070075a7 */ /* 0x001064000800017f */
[----:B-1----:R-:W-:Y:S05]  /*80c0*/  @!P0 NANOSLEEP.SYNCS 0x989680 ;  /* 0x009896800000895d */ /* 0x002fea0003900000 */
[----:B------:R-:W1:Y:S02]  /*80d0*/  @!P0 SYNCS.PHASECHK.TRANS64 P0, [R7+URZ], R4 ;  /* 0x00000004070085a7 */ /* 0x000e64000800007f */
[----:B-1----:R-:W-:Y:S05]  /*80e0*/  @!P0 BRA `(.L_x_198) ;  /* 0xfffffffc00f08947 */ /* 0x002fea000383ffff */
[----:B------:R-:W-:Y:S05]  /*80f0*/  BRA `(.L_x_233) ;  /* 0xfffffff000907947 */ /* 0x000fea000383ffff */
.L_x_199:
[----:B0-----:R0:W1:Y:S02]  /*8100*/  SYNCS.PHASECHK.TRANS64.TRYWAIT P0, [R6+URZ], R3 ;  /* 0x00000003060075a7 */ /* 0x001064000800017f */
[----:B-1----:R-:W-:Y:S05]  /*8110*/  @!P0 NANOSLEEP.SYNCS 0x989680 ;  /* 0x009896800000895d */ /* 0x002fea0003900000 */
[----:B------:R-:W1:Y:S02]  /*8120*/  @!P0 SYNCS.PHASECHK.TRANS64 P0, [R6+URZ], R3 ;  /* 0x00000003060085a7 */ /* 0x000e64000800007f */
[----:B-1----:R-:W-:Y:S05]  /*8130*/  @!P0 BRA `(.L_x_199) ;  /* 0xfffffffc00f08947 */ /* 0x002fea000383ffff */
[----:B------:R-:W-:Y:S05]  /*8140*/  BRA `(.L_x_234) ;  /* 0xfffffff000a07947 */ /* 0x000fea000383ffff */
.L_x_200:
[----:B0-----:R0:W1:Y:S02]  /*8150*/  SYNCS.PHASECHK.TRANS64.TRYWAIT P0, [R7+URZ], R4 ;  /* 0x00000004070075a7 */ /* 0x001064000800017f */
[----:B-1----:R-:W-:Y:S05]  /*8160*/  @!P0 NANOSLEEP.SYNCS 0x989680 ;  /* 0x009896800000895d */ /* 0x002fea0003900000 */
[----:B------:R-:W1:Y:S02]  /*8170*/  @!P0 SYNCS.PHASECHK.TRANS64 P0, [R7+URZ], R4 ;  /* 0x00000004070085a7 */ /* 0x000e64000800007f */
[----:B-1----:R-:W-:Y:S05]  /*8180*/  @!P0 BRA `(.L_x_200) ;  /* 0xfffffffc00f08947 */ /* 0x002fea000383ffff */
[----:B------:R-:W-:Y:S05]  /*8190*/  BRA `(.L_x_235) ;  /* 0xfffffff000b07947 */ /* 0x000fea000383ffff */
.L_x_201:
[----:B0-----:R0:W1:Y:S02]  /*81a0*/  SYNCS.PHASECHK.TRANS64.TRYWAIT P0, [R6+URZ], R3 ;  /* 0x00000003060075a7 */ /* 0x001064000800017f */
[----:B-1----:R-:W-:Y:S05]  /*81b0*/  @!P0 NANOSLEEP.SYNCS 0x989680 ;  /* 0x009896800000895d */ /* 0x002fea0003900000 */
[----:B------:R-:W1:Y:S02]  /*81c0*/  @!P0 SYNCS.PHASECHK.TRANS64 P0, [R6+URZ], R3 ;  /* 0x00000003060085a7 */ /* 0x000e64000800007f */
[----:B-1----:R-:W-:Y:S05]  /*81d0*/  @!P0 BRA `(.L_x_201) ;  /* 0xfffffffc00f08947 */ /* 0x002fea000383ffff */
[----:B------:R-:W-:Y:S05]  /*81e0*/  BRA `(.L_x_236) ;  /* 0xfffffff000c07947 */ /* 0x000fea000383ffff */
.L_x_202:
[----:B0-----:R0:W1:Y:S02]  /*81f0*/  SYNCS.PHASECHK.TRANS64.TRYWAIT P0, [R7+URZ], R4 ;  /* 0x00000004070075a7 */ /* 0x001064000800017f */
[----:B-1----:R-:W-:Y:S05]  /*8200*/  @!P0 NANOSLEEP.SYNCS 0x989680 ;  /* 0x009896800000895d */ /* 0x002fea0003900000 */
[----:B------:R-:W1:Y:S02]  /*8210*/  @!P0 SYNCS.PHASECHK.TRANS64 P0, [R7+URZ], R4 ;  /* 0x00000004070085a7 */ /* 0x000e64000800007f */
[----:B-1----:R-:W-:Y:S05]  /*8220*/  @!P0 BRA `(.L_x_202) ;  /* 0xfffffffc00f08947 */ /* 0x002fea000383ffff */
[----:B------:R-:W-:Y:S05]  /*8230*/  BRA `(.L_x_237) ;  /* 0xfffffff000d07947 */ /* 0x000fea000383ffff */
.L_x_203:
[----:B0-----:R0:W1:Y:S02]  /*8240*/  SYNCS.PHASECHK.TRANS64.TRYWAIT P0, [R6+URZ], R3 ;  /* 0x00000003060075a7 */ /* 0x001064000800017f */
[----:B-1----:R-:W-:Y:S05]  /*8250*/  @!P0 NANOSLEEP.SYNCS 0x989680 ;  /* 0x009896800000895d */ /* 0x002fea0003900000 */
[----:B------:R-:W1:Y:S02]  /*8260*/  @!P0 SYNCS.PHASECHK.TRANS64 P0, [R6+URZ], R3 ;  /* 0x00000003060085a7 */ /* 0x000e64000800007f */
[----:B-1----:R-:W-:Y:S05]  /*8270*/  @!P0 BRA `(.L_x_203) ;  /* 0xfffffffc00f08947 */ /* 0x002fea000383ffff */
[----:B------:R-:W-:Y:S05]  /*8280*/  BRA `(.L_x_238) ;  /* 0xfffffff000e07947 */ /* 0x000fea000383ffff */
.L_x_204:
[----:B0-----:R0:W1:Y:S02]  /*8290*/  SYNCS.PHASECHK.TRANS64.TRYWAIT P0, [R7+URZ], R4 ;  /* 0x00000004070075a7 */ /* 0x001064000800017f */
[----:B-1----:R-:W-:Y:S05]  /*82a0*/  @!P0 NANOSLEEP.SYNCS 0x989680 ;  /* 0x009896800000895d */ /* 0x002fea0003900000 */
[----:B------:R-:W1:Y:S02]  /*82b0*/  @!P0 SYNCS.PHASECHK.TRANS64 P0, [R7+URZ], R4 ;  /* 0x00000004070085a7 */ /* 0x000e64000800007f */
[----:B-1----:R-:W-:Y:S05]  /*82c0*/  @!P0 BRA `(.L_x_204) ;  /* 0xfffffffc00f08947 */ /* 0x002fea000383ffff */
[----:B------:R-:W-:Y:S05]  /*82d0*/  BRA `(.L_x_239) ;  /* 0xfffffff000f07947 */ /* 0x000fea000383ffff */
.L_x_205:
[----:B0-----:R0:W1:Y:S02]  /*82e0*/  SYNCS.PHASECHK.TRANS64.TRYWAIT P0, [R6+URZ], R3 ;  /* 0x00000003060075a7 */ /* 0x001064000800017f */
[----:B-1----:R-:W-:Y:S05]  /*82f0*/  @!P0 NANOSLEEP.SYNCS 0x989680 ;  /* 0x009896800000895d */ /* 0x002fea0003900000 */
[----:B------:R-:W1:Y:S02]  /*8300*/  @!P0 SYNCS.PHASECHK.TRANS64 P0, [R6+URZ], R3 ;  /* 0x00000003060085a7 */ /* 0x000e64000800007f */
[----:B-1----:R-:W-:Y:S05]  /*8310*/  @!P0 BRA `(.L_x_205) ;  /* 0xfffffffc00f08947 */ /* 0x002fea000383ffff */
[----:B------:R-:W-:Y:S05]  /*8320*/  BRA `(.L_x_240) ;  /* 0xfffffff400007947 */ /* 0x000fea000383ffff */
.L_x_206:
[----:B0-----:R0:W1:Y:S02]  /*8330*/  SYNCS.PHASECHK.TRANS64.TRYWAIT P0, [R7+URZ], R4 ;  /* 0x00000004070075a7 */ /* 0x001064000800017f */
[----:B-1----:R-:W-:Y:S05]  /*8340*/  @!P0 NANOSLEEP.SYNCS 0x989680 ;  /* 0x009896800000895d */ /* 0x002fea0003900000 */
[----:B------:R-:W1:Y:S02]  /*8350*/  @!P0 SYNCS.PHASECHK.TRANS64 P0, [R7+URZ], R4 ;  /* 0x00000004070085a7 */ /* 0x000e64000800007f */
[----:B-1----:R-:W-:Y:S05]  /*8360*/  @!P0 BRA `(.L_x_206) ;  /* 0xfffffffc00f08947 */ /* 0x002fea000383ffff */
[----:B------:R-:W-:Y:S05]  /*8370*/  BRA `(.L_x_241) ;  /* 0xfffffff400107947 */ /* 0x000fea000383ffff */
.L_x_207:
[----:B0-----:R0:W1:Y:S02]  /*8380*/  SYNCS.PHASECHK.TRANS64.TRYWAIT P0, [R6+URZ], R3 ;  /* 0x00000003060075a7 */ /* 0x001064000800017f */
[----:B-1----:R-:W-:Y:S05]  /*8390*/  @!P0 NANOSLEEP.SYNCS 0x989680 ;  /* 0x009896800000895d */ /* 0x002fea0003900000 */
[----:B------:R-:W1:Y:S02]  /*83a0*/  @!P0 SYNCS.PHASECHK.TRANS64 P0, [R6+URZ], R3 ;  /* 0x00000003060085a7 */ /* 0x000e64000800007f */
[----:B-1----:R-:W-:Y:S05]  /*83b0*/  @!P0 BRA `(.L_x_207) ;  /* 0xfffffffc00f08947 */ /* 0x002fea000383ffff */
[----:B------:R-:W-:Y:S05]  /*83c0*/  BRA `(.L_x_242) ;  /* 0xfffffff400207947 */ /* 0x000fea000383ffff */
.L_x_208:
[----:B0-----:R0:W1:Y:S02]  /*83d0*/  SYNCS.PHASECHK.TRANS64.TRYWAIT P0, [R7+URZ], R4 ;  /* 0x00000004070075a7 */ /* 0x001064000800017f */
[----:B-1----:R-:W-:Y:S05]  /*83e0*/  @!P0 NANOSLEEP.SYNCS 0x989680 ;  /* 0x009896800000895d */ /* 0x002fea0003900000 */
[----:B------:R-:W1:Y:S02]  /*83f0*/  @!P0 SYNCS.PHASECHK.TRANS64 P0, [R7+URZ], R4 ;  /* 0x00000004070085a7 */ /* 0x000e64000800007f */
[----:B-1----:R-:W-:Y:S05]  /*8400*/  @!P0 BRA `(.L_x_208) ;  /* 0xfffffffc00f08947 */ /* 0x002fea000383ffff */
[----:B------:R-:W-:Y:S05]  /*8410*/  BRA `(.L_x_243) ;  /* 0xfffffff400307947 */ /* 0x000fea000383ffff */
.L_x_209:
[----:B0-----:R0:W1:Y:S02]  /*8420*/  SYNCS.PHASECHK.TRANS64.TRYWAIT P0, [R6+URZ], R3 ;  /* 0x00000003060075a7 */ /* 0x001064000800017f */
[----:B-1----:R-:W-:Y:S05]  /*8430*/  @!P0 NANOSLEEP.SYNCS 0x989680 ;  /* 0x009896800000895d */ /* 0x002fea0003900000 */
[----:B------:R-:W1:Y:S02]  /*8440*/  @!P0 SYNCS.PHASECHK.TRANS64 P0, [R6+URZ], R3 ;  /* 0x00000003060085a7 */ /* 0x000e64000800007f */
[----:B-1----:R-:W-:Y:S05]  /*8450*/  @!P0 BRA `(.L_x_209) ;  /* 0xfffffffc00f08947 */ /* 0x002fea000383ffff */
[----:B------:R-:W-:Y:S05]  /*8460*/  BRA `(.L_x_244) ;  /* 0xfffffff400407947 */ /* 0x000fea000383ffff */
.L_x_210:
[----:B-1----:R1:W2:Y:S02]  /*8470*/  SYNCS.PHASECHK.TRANS64.TRYWAIT P0, [R7+URZ], R4 ;  /* 0x00000004070075a7 */ /* 0x0022a4000800017f */
[----:B--2---:R-:W-:Y:S05]  /*8480*/  @!P0 NANOSLEEP.SYNCS 0x989680 ;  /* 0x009896800000895d */ /* 0x004fea0003900000 */
[----:B------:R-:W2:Y:S02]  /*8490*/  @!P0 SYNCS.PHASECHK.TRANS64 P0, [R7+URZ], R4 ;  /* 0x00000004070085a7 */ /* 0x000ea4000800007f */
[----:B--2---:R-:W-:Y:S05]  /*84a0*/  @!P0 BRA `(.L_x_210) ;  /* 0xfffffffc00f08947 */ /* 0x004fea000383ffff */
[----:B------:R-:W-:Y:S05]  /*84b0*/  BRA `(.L_x_245) ;  /* 0xfffffff400487947 */ /* 0x000fea000383ffff */
.L_x_246:
[----:B------:R-:W-:-:S00]  /*84c0*/  BRA `(.L_x_246) ;  /* 0xfffffffc00fc7947 */ /* 0x000fc0000383ffff */
[----:B------:R-:W-:-:S00]  /*84d0*/  NOP ;  /* 0x0000000000007918 */ /* 0x000fc00000000000 */
        /* <DEDUP_REMOVED lines=10> */
.L_x_247:


//--------------------- .nv.global.init           --------------------------
	.section	.nv.global.init,"aw",@progbits
.nv.global.init:
	.type		$str$22,@object
	.size		$str$22,($str$23 - $str$22)
$str$22:
        /*0000*/ 	.byte	0x6b, 0x5f, 0x74, 0x69, 0x6c, 0x65, 0x5f, 0x63, 0x6f, 0x75, 0x6e, 0x74, 0x20, 0x3e, 0x3d, 0x20
        /*0010*/ 	.byte	0x31, 0x00
	.type		$str$23,@object
	.size		$str$23,(__unnamed_1 - $str$23)
$str$23:
        /*0012*/ 	.byte	0x2f, 0x74, 0x6d, 0x70, 0x2f, 0x63, 0x75, 0x74, 0x6c, 0x61, 0x73, 0x73, 0x5f, 0x73, 0x77, 0x65
        /*0022*/ 	.byte	0x65, 0x70, 0x5f, 0x73, 0x72, 0x63, 0x2f, 0x69, 0x6e, 0x63, 0x6c, 0x75, 0x64, 0x65, 0x2f, 0x63
        /*0032*/ 	.byte	0x75, 0x74, 0x6c, 0x61, 0x73, 0x73, 0x2f, 0x67, 0x65, 0x6d, 0x6d, 0x2f, 0x63, 0x6f, 0x6c, 0x6c
        /*0042*/ 	.byte	0x65, 0x63, 0x74, 0x69, 0x76, 0x65, 0x2f, 0x73, 0x6d, 0x39, 0x30, 0x5f, 0x6d, 0x6d, 0x61, 0x5f
        /*0052*/ 	.byte	0x74, 0x6d, 0x61, 0x5f, 0x67, 0x6d, 0x6d, 0x61, 0x5f, 0x73, 0x73, 0x5f, 0x77, 0x61, 0x72, 0x70
        /*0062*/ 	.byte	0x73, 0x70, 0x65, 0x63, 0x69, 0x61, 0x6c, 0x69, 0x7a, 0x65, 0x64, 0x2e, 0x68, 0x70, 0x70, 0x00
	.type		__unnamed_1,@object
	.size		__unnamed_1,(.L_0 - __unnamed_1)
__unnamed_1:
        /*0072*/ 	.byte	0x76, 0x6f, 0x69, 0x64, 0x20, 0x63, 0x75, 0x74, 0x6c, 0x61, 0x73, 0x73, 0x3a, 0x3a, 0x67, 0x65
        /* <DEDUP_REMOVED lines=172> */
.L_0:


//--------------------- .nv.shared._ZN7cutlass13device_kernelINS_4gemm6kernel13GemmUniversalIN4cute5tupleIJiiiiEEENS1_10collective13CollectiveMmaINS1_34MainloopSm90TmaGmmaWarpSpecializedILi28ENS5_IJNS4_1CILi1EEESB_SB_EEENS1_35KernelTmaWarpSpecializedCooperativeEEENS5_IJNSA_ILi128EEESF_NSA_ILi32EEEEEEaNS5_IJlSB_lEEEaSI_NS4_8TiledMMAINS4_8MMA_AtomIJNS4_4SM904GMMA27MMA_64x128x32_S32S8S8_SS_TNEEEENS4_6LayoutINS5_IJNSA_ILi2EEESB_SB_EEENS5_IJSB_NSA_ILi0EEESS_EEEEENS5_IJNS4_10UnderscoreESV_SV_EEEEENS4_13SM90_TMA_LOADENS4_14ComposedLayoutINS4_7SwizzleILi1ELi4ELi3EEENS4_18smem_ptr_flag_bitsILi8EEENSP_INS5_IJNSA_ILi8EEESG_EEENS5_IJSG_SB_EEEEEEEvNS4_8identityESY_S18_vS19_EENS_8epilogue10collective6detail29Sm90TmaWarpSpecializedAdapterINS1C_15DefaultEpilogueIaSI_SI_NS1B_6thread17LinearCombinationIaLi1EiiLNS1G_9ScaleType4KindE0ELNS_15FloatRoundStyleE2EaEENS1_15EpilogueDefaultEEEEEvvEEEEvNT_6ParamsE --------------------------
	.section	.nv.shared._ZN7cutlass13device_kernelINS_4gemm6kernel13GemmUniversalIN4cute5tupleIJiiiiEEENS1_10collective13CollectiveMmaINS1_34MainloopSm90TmaGmmaWarpSpecializedILi28ENS5_IJNS4_1CILi1EEESB_SB_EEENS1_35KernelTmaWarpSpecializedCooperativeEEENS5_IJNSA_ILi128EEESF_NSA_ILi32EEEEEEaNS5_IJlSB_lEEEaSI_NS4_8TiledMMAINS4_8MMA_AtomIJNS4_4SM904GMMA27MMA_64x128x32_S32S8S8_SS_TNEEEENS4_6LayoutINS5_IJNSA_ILi2EEESB_SB_EEENS5_IJSB_NSA_ILi0EEESS_EEEEENS5_IJNS4_10UnderscoreESV_SV_EEEEENS4_13SM90_TMA_LOADENS4_14ComposedLayoutINS4_7SwizzleILi1ELi4ELi3EEENS4_18smem_ptr_flag_bitsILi8EEENSP_INS5_IJNSA_ILi8EEESG_EEENS5_IJSG_SB_EEEEEEEvNS4_8identityESY_S18_vS19_EENS_8epilogue10collective6detail29Sm90TmaWarpSpecializedAdapterINS1C_15DefaultEpilogueIaSI_SI_NS1B_6thread17LinearCombinationIaLi1EiiLNS1G_9ScaleType4KindE0ELNS_15FloatRoundStyleE2EaEENS1_15EpilogueDefaultEEEEEvvEEEEvNT_6ParamsE,"aw",@nobits
	.sectionflags	@""
	.align	16
	.zero		1024


//--------------------- .nv.shared.reserved.0     --------------------------
	.section	.nv.shared.reserved.0,"aw",@nobits
	.weak		__nv_reservedSMEM_offset_0_alias
	.size		__nv_reservedSMEM_offset_0_alias, 0, 0
	.other		__nv_reservedSMEM_offset_0_alias,@"STO_CUDA_RESERVED_SHARED STV_DEFAULT"
__nv_reservedSMEM_offset_0_alias:
	.zero		0


//--------------------- .nv.global                --------------------------
	.section	.nv.global,"aw",@nobits
.nv.global:
	.type		_ZN40_INTERNAL_c578a01b_4_k_cu_c98858d4_227684cute1_E,@object
	.size		_ZN40_INTERNAL_c578a01b_4_k_cu_c98858d4_227684cute1_E,(_ZN40_INTERNAL_c578a01b_4_k_cu_c98858d4_227684cuda3std3__45__cpo6cbeginE - _ZN40_INTERNAL_c578a01b_4_k_cu_c98858d4_227684cute1_E)
_ZN40_INTERNAL_c578a01b_4_k_cu_c98858d4_227684cute1_E:
	.zero		1
	.type		_ZN40_INTERNAL_c578a01b_4_k_cu_c98858d4_227684cuda3std3__45__cpo6cbeginE,@object
	.size		_ZN40_INTERNAL_c578a01b_4_k_cu_c98858d4_227684cuda3std3__45__cpo6cbeginE,(_ZN40_INTERNAL_c578a01b_4_k_cu_c98858d4_227684cuda3std3__48in_placeE - _ZN40_INTERNAL_c578a01b_4_k_cu_c98858d4_227684cuda3std3__45__cpo6cbeginE)
_ZN40_INTERNAL_c578a01b_4_k_cu_c98858d4_227684cuda3std3__45__cpo6cbeginE:
	.zero		1
	.type		_ZN40_INTERNAL_c578a01b_4_k_cu_c98858d4_227684cuda3std3__48in_placeE,@object
	.size		_ZN40_INTERNAL_c578a01b_4_k_cu_c98858d4_227684cuda3std3__48in_placeE,(_ZN40_INTERNAL_c578a01b_4_k_cu_c98858d4_227684cuda3std6ranges3__45__cpo9iter_moveE - _ZN40_INTERNAL_c578a01b_4_k_cu_c98858d4_227684cuda3std3__48in_placeE)
_ZN40_INTERNAL_c578a01b_4_k_cu_c98858d4_227684cuda3std3__48in_placeE:
	.zero		1
	.type		_ZN40_INTERNAL_c578a01b_4_k_cu_c98858d4_227684cuda3std6ranges3__45__cpo9iter_moveE,@object
	.size		_ZN40_INTERNAL_c578a01b_4_k_cu_c98858d4_227684cuda3std6ranges3__45__cpo9iter_moveE,(_ZN40_INTERNAL_c578a01b_4_k_cu_c98858d4_227684cuda3std3__45__cpo5beginE - _ZN40_INTERNAL_c578a01b_4_k_cu_c98858d4_227684cuda3std6ranges3__45__cpo9iter_moveE)
_ZN40_INTERNAL_c578a01b_4_k_cu_c98858d4_227684cuda3std6ranges3__45__cpo9iter_moveE:
	.zero		1
	.type		_ZN40_INTERNAL_c578a01b_4_k_cu_c98858d4_227684cuda3std3__45__cpo5beginE,@object
	.size		_ZN40_INTERNAL_c578a01b_4_k_cu_c98858d4_227684cuda3std3__45__cpo5beginE,(_ZN40_INTERNAL_c578a01b_4_k_cu_c98858d4_227684cuda3std3__442_GLOBAL__N__c578a01b_4_k_cu_c98858d4_227686ignoreE - _ZN40_INTERNAL_c578a01b_4_k_cu_c98858d4_227684cuda3std3__45__cpo5beginE)
_ZN40_INTERNAL_c578a01b_4_k_cu_c98858d4_227684cuda3std3__45__cpo5beginE:
	.zero		1
	.type		_ZN40_INTERNAL_c578a01b_4_k_cu_c98858d4_227684cuda3std3__442_GLOBAL__N__c578a01b_4_k_cu_c98858d4_227686ignoreE,@object
	.size		_ZN40_INTERNAL_c578a01b_4_k_cu_c98858d4_227684cuda3std3__442_GLOBAL__N__c578a01b_4_k_cu_c98858d4_227686ignoreE,(_ZN40_INTERNAL_c578a01b_4_k_cu_c98858d4_227684cute7productE - _ZN40_INTERNAL_c578a01b_4_k_cu_c98858d4_227684cuda3std3__442_GLOBAL__N__c578a01b_4_k_cu_c98858d4_227686ignoreE)
_ZN40_INTERNAL_c578a01b_4_k_cu_c98858d4_227684cuda3std3__442_GLOBAL__N__c578a01b_4_k_cu_c98858d4_227686ignoreE:
	.zero		1
	.type		_ZN40_INTERNAL_c578a01b_4_k_cu_c98858d4_227684cute7productE,@object
	.size		_ZN40_INTERNAL_c578a01b_4_k_cu_c98858d4_227684cute7productE,(_ZN40_INTERNAL_c578a01b_4_k_cu_c98858d4_227684cuda3std3__45__cpo3endE - _ZN40_INTERNAL_c578a01b_4_k_cu_c98858d4_227684cute7productE)
_ZN40_INTERNAL_c578a01b_4_k_cu_c98858d4_227684cute7productE:
	.zero		1
	.type		_ZN40_INTERNAL_c578a01b_4_k_cu_c98858d4_227684cuda3std3__45__cpo3endE,@object
	.size		_ZN40_INTERNAL_c578a01b_4_k_cu_c98858d4_227684cuda3std3__45__cpo3endE,(_ZN40_INTERNAL_c578a01b_4_k_cu_c98858d4_227684cuda3std3__419piecewise_constructE - _ZN40_INTERNAL_c578a01b_4_k_cu_c98858d4_227684cuda3std3__45__cpo3endE)
_ZN40_INTERNAL_c578a01b_4_k_cu_c98858d4_227684cuda3std3__45__cpo3endE:
	.zero		1
	.type		_ZN40_INTERNAL_c578a01b_4_k_cu_c98858d4_227684cuda3std3__419piecewise_constructE,@object
	.size		_ZN40_INTERNAL_c578a01b_4_k_cu_c98858d4_227684cuda3std3__419piecewise_constructE,(_ZN40_INTERNAL_c578a01b_4_k_cu_c98858d4_227684cuda3std3__45__cpo4cendE - _ZN40_INTERNAL_c578a01b_4_k_cu_c98858d4_227684cuda3std3__419piecewise_constructE)
_ZN40_INTERNAL_c578a01b_4_k_cu_c98858d4_227684cuda3std3__419piecewise_constructE:
	.zero		1
	.type		_ZN40_INTERNAL_c578a01b_4_k_cu_c98858d4_227684cuda3std3__45__cpo4cendE,@object
	.size		_ZN40_INTERNAL_c578a01b_4_k_cu_c98858d4_227684cuda3std3__45__cpo4cendE,(_ZN40_INTERNAL_c578a01b_4_k_cu_c98858d4_227684cuda3std6ranges3__45__cpo4swapE - _ZN40_INTERNAL_c578a01b_4_k_cu_c98858d4_227684cuda3std3__45__cpo4cendE)
_ZN40_INTERNAL_c578a01b_4_k_cu_c98858d4_227684cuda3std3__45__cpo4cendE:
	.zero		1
	.type		_ZN40_INTERNAL_c578a01b_4_k_cu_c98858d4_227684cuda3std6ranges3__45__cpo4swapE,@object
	.size		_ZN40_INTERNAL_c578a01b_4_k_cu_c98858d4_227684cuda3std6ranges3__45__cpo4swapE,(.L_8 - _ZN40_INTERNAL_c578a01b_4_k_cu_c98858d4_227684cuda3std6ranges3__45__cpo4swapE)
_ZN40_INTERNAL_c578a01b_4_k_cu_c98858d4_227684cuda3std6ranges3__45__cpo4swapE:
	.zero		1
.L_8:


//--------------------- .nv.constant0._ZN7cutlass13device_kernelINS_4gemm6kernel13GemmUniversalIN4cute5tupleIJiiiiEEENS1_10collective13CollectiveMmaINS1_34MainloopSm90TmaGmmaWarpSpecializedILi28ENS5_IJNS4_1CILi1EEESB_SB_EEENS1_35KernelTmaWarpSpecializedCooperativeEEENS5_IJNSA_ILi128EEESF_NSA_ILi32EEEEEEaNS5_IJlSB_lEEEaSI_NS4_8TiledMMAINS4_8MMA_AtomIJNS4_4SM904GMMA27MMA_64x128x32_S32S8S8_SS_TNEEEENS4_6LayoutINS5_IJNSA_ILi2EEESB_SB_EEENS5_IJSB_NSA_ILi0EEESS_EEEEENS5_IJNS4_10UnderscoreESV_SV_EEEEENS4_13SM90_TMA_LOADENS4_14ComposedLayoutINS4_7SwizzleILi1ELi4ELi3EEENS4_18smem_ptr_flag_bitsILi8EEENSP_INS5_IJNSA_ILi8EEESG_EEENS5_IJSG_SB_EEEEEEEvNS4_8identityESY_S18_vS19_EENS_8epilogue10collective6detail29Sm90TmaWarpSpecializedAdapterINS1C_15DefaultEpilogueIaSI_SI_NS1B_6thread17LinearCombinationIaLi1EiiLNS1G_9ScaleType4KindE0ELNS_15FloatRoundStyleE2EaEENS1_15EpilogueDefaultEEEEEvvEEEEvNT_6ParamsE --------------------------
	.section	.nv.constant0._ZN7cutlass13device_kernelINS_4gemm6kernel13GemmUniversalIN4cute5tupleIJiiiiEEENS1_10collective13CollectiveMmaINS1_34MainloopSm90TmaGmmaWarpSpecializedILi28ENS5_IJNS4_1CILi1EEESB_SB_EEENS1_35KernelTmaWarpSpecializedCooperativeEEENS5_IJNSA_ILi128EEESF_NSA_ILi32EEEEEEaNS5_IJlSB_lEEEaSI_NS4_8TiledMMAINS4_8MMA_AtomIJNS4_4SM904GMMA27MMA_64x128x32_S32S8S8_SS_TNEEEENS4_6LayoutINS5_IJNSA_ILi2EEESB_SB_EEENS5_IJSB_NSA_ILi0EEESS_EEEEENS5_IJNS4_10UnderscoreESV_SV_EEEEENS4_13SM90_TMA_LOADENS4_14ComposedLayoutINS4_7SwizzleILi1ELi4ELi3EEENS4_18smem_ptr_flag_bitsILi8EEENSP_INS5_IJNSA_ILi8EEESG_EEENS5_IJSG_SB_EEEEEEEvNS4_8identityESY_S18_vS19_EENS_8epilogue10collective6detail29Sm90TmaWarpSpecializedAdapterINS1C_15DefaultEpilogueIaSI_SI_NS1B_6thread17LinearCombinationIaLi1EiiLNS1G_9ScaleType4KindE0ELNS_15FloatRoundStyleE2EaEENS1_15EpilogueDefaultEEEEEvvEEEEvNT_6ParamsE,"a",@progbits
	.sectionflags	@""
	.align	4
.nv.constant0._ZN7cutlass13device_kernelINS_4gemm6kernel13GemmUniversalIN4cute5tupleIJiiiiEEENS1_10collective13CollectiveMmaINS1_34MainloopSm90TmaGmmaWarpSpecializedILi28ENS5_IJNS4_1CILi1EEESB_SB_EEENS1_35KernelTmaWarpSpecializedCooperativeEEENS5_IJNSA_ILi128EEESF_NSA_ILi32EEEEEEaNS5_IJlSB_lEEEaSI_NS4_8TiledMMAINS4_8MMA_AtomIJNS4_4SM904GMMA27MMA_64x128x32_S32S8S8_SS_TNEEEENS4_6LayoutINS5_IJNSA_ILi2EEESB_SB_EEENS5_IJSB_NSA_ILi0EEESS_EEEEENS5_IJNS4_10UnderscoreESV_SV_EEEEENS4_13SM90_TMA_LOADENS4_14ComposedLayoutINS4_7SwizzleILi1ELi4ELi3EEENS4_18smem_ptr_flag_bitsILi8EEENSP_INS5_IJNSA_ILi8EEESG_EEENS5_IJSG_SB_EEEEEEEvNS4_8identityESY_S18_vS19_EENS_8epilogue10collective6detail29Sm90TmaWarpSpecializedAdapterINS1C_15DefaultEpilogueIaSI_SI_NS1B_6thread17LinearCombinationIaLi1EiiLNS1G_9ScaleType4KindE0ELNS_15FloatRoundStyleE2EaEENS1_15EpilogueDefaultEEEEEvvEEEEvNT_6ParamsE:
	.zero		1664


//--------------------- SYMBOLS --------------------------

	.type		.nv.reservedSmem.offset0,@object
	.size		.nv.reservedSmem.offset0,0x4
	.type		__assertfail,@function
